//
// Generated by NVIDIA NVVM Compiler
//
// Compiler Build ID: CL-36424714
// Cuda compilation tools, release 13.0, V13.0.88
// Based on NVVM 20.0.0
//

.version 9.0
.target sm_100
.address_size 64

	// .globl	_Z7run_setPhS_S_Pjiiii

.visible .entry _Z7run_setPhS_S_Pjiiii(
	.param .u64 .ptr .align 1 _Z7run_setPhS_S_Pjiiii_param_0,
	.param .u64 .ptr .align 1 _Z7run_setPhS_S_Pjiiii_param_1,
	.param .u64 .ptr .align 1 _Z7run_setPhS_S_Pjiiii_param_2,
	.param .u64 .ptr .align 1 _Z7run_setPhS_S_Pjiiii_param_3,
	.param .u32 _Z7run_setPhS_S_Pjiiii_param_4,
	.param .u32 _Z7run_setPhS_S_Pjiiii_param_5,
	.param .u32 _Z7run_setPhS_S_Pjiiii_param_6,
	.param .u32 _Z7run_setPhS_S_Pjiiii_param_7
)
{
	.local .align 16 .b8 	__local_depot0[320];
	.reg .b64 	%SP;
	.reg .b64 	%SPL;
	.reg .pred 	%p<38>;
	.reg .b16 	%rs<57>;
	.reg .b32 	%r<2204>;
	.reg .b64 	%rd<85>;

	mov.u64 	%SPL, __local_depot0;
	ld.param.u64 	%rd23, [_Z7run_setPhS_S_Pjiiii_param_0];
	ld.param.u64 	%rd21, [_Z7run_setPhS_S_Pjiiii_param_1];
	ld.param.u64 	%rd24, [_Z7run_setPhS_S_Pjiiii_param_2];
	ld.param.u64 	%rd22, [_Z7run_setPhS_S_Pjiiii_param_3];
	ld.param.u32 	%r102, [_Z7run_setPhS_S_Pjiiii_param_4];
	ld.param.u32 	%r103, [_Z7run_setPhS_S_Pjiiii_param_6];
	cvta.to.global.u64 	%rd1, %rd23;
	cvta.to.global.u64 	%rd2, %rd24;
	add.u64 	%rd3, %SPL, 0;
	mov.u32 	%r105, %ctaid.x;
	mov.u32 	%r106, %ntid.x;
	mov.u32 	%r107, %tid.x;
	mad.lo.s32 	%r1, %r105, %r106, %r107;
	setp.eq.s32 	%p1, %r102, 0;
	@%p1 bra 	$L__BB0_13;
	and.b32  	%r2, %r102, 15;
	setp.lt.u32 	%p2, %r102, 16;
	mov.b32 	%r2175, 0;
	@%p2 bra 	$L__BB0_4;
	and.b32  	%r3, %r102, -16;
	mov.b32 	%r2175, 0;
	mov.u32 	%r2174, %r2175;
$L__BB0_3:
	.pragma "nounroll";
	cvt.u64.u32 	%rd26, %r2175;
	add.s64 	%rd27, %rd1, %rd26;
	add.s64 	%rd28, %rd3, %rd26;
	ld.global.u8 	%r110, [%rd27+15];
	ld.global.u8 	%r111, [%rd27+14];
	prmt.b32 	%r112, %r111, %r110, 0x3340U;
	ld.global.u8 	%r113, [%rd27+13];
	ld.global.u8 	%r114, [%rd27+12];
	prmt.b32 	%r115, %r114, %r113, 0x3340U;
	prmt.b32 	%r116, %r115, %r112, 0x5410U;
	ld.global.u8 	%r117, [%rd27+11];
	ld.global.u8 	%r118, [%rd27+10];
	prmt.b32 	%r119, %r118, %r117, 0x3340U;
	ld.global.u8 	%r120, [%rd27+9];
	ld.global.u8 	%r121, [%rd27+8];
	prmt.b32 	%r122, %r121, %r120, 0x3340U;
	prmt.b32 	%r123, %r122, %r119, 0x5410U;
	ld.global.u8 	%r124, [%rd27+7];
	ld.global.u8 	%r125, [%rd27+6];
	prmt.b32 	%r126, %r125, %r124, 0x3340U;
	ld.global.u8 	%r127, [%rd27+5];
	ld.global.u8 	%r128, [%rd27+4];
	prmt.b32 	%r129, %r128, %r127, 0x3340U;
	prmt.b32 	%r130, %r129, %r126, 0x5410U;
	ld.global.u8 	%r131, [%rd27+3];
	ld.global.u8 	%r132, [%rd27+2];
	prmt.b32 	%r133, %r132, %r131, 0x3340U;
	ld.global.u8 	%r134, [%rd27+1];
	ld.global.u8 	%r135, [%rd27];
	prmt.b32 	%r136, %r135, %r134, 0x3340U;
	prmt.b32 	%r137, %r136, %r133, 0x5410U;
	st.local.v4.b32 	[%rd28], {%r137, %r130, %r123, %r116};
	add.s32 	%r2175, %r2175, 16;
	add.s32 	%r2174, %r2174, 16;
	setp.ne.s32 	%p3, %r2174, %r3;
	@%p3 bra 	$L__BB0_3;
$L__BB0_4:
	setp.eq.s32 	%p4, %r2, 0;
	@%p4 bra 	$L__BB0_13;
	and.b32  	%r9, %r102, 7;
	setp.lt.u32 	%p5, %r2, 8;
	@%p5 bra 	$L__BB0_7;
	cvt.u64.u32 	%rd29, %r2175;
	add.s64 	%rd30, %rd1, %rd29;
	ld.global.u8 	%rs4, [%rd30];
	add.s64 	%rd31, %rd3, %rd29;
	st.local.u8 	[%rd31], %rs4;
	ld.global.u8 	%rs5, [%rd30+1];
	st.local.u8 	[%rd31+1], %rs5;
	ld.global.u8 	%rs6, [%rd30+2];
	st.local.u8 	[%rd31+2], %rs6;
	ld.global.u8 	%rs7, [%rd30+3];
	st.local.u8 	[%rd31+3], %rs7;
	ld.global.u8 	%rs8, [%rd30+4];
	st.local.u8 	[%rd31+4], %rs8;
	ld.global.u8 	%rs9, [%rd30+5];
	st.local.u8 	[%rd31+5], %rs9;
	ld.global.u8 	%rs10, [%rd30+6];
	st.local.u8 	[%rd31+6], %rs10;
	ld.global.u8 	%rs11, [%rd30+7];
	st.local.u8 	[%rd31+7], %rs11;
	add.s32 	%r2175, %r2175, 8;
$L__BB0_7:
	setp.eq.s32 	%p6, %r9, 0;
	@%p6 bra 	$L__BB0_13;
	and.b32  	%r12, %r102, 3;
	setp.lt.u32 	%p7, %r9, 4;
	@%p7 bra 	$L__BB0_10;
	cvt.u64.u32 	%rd32, %r2175;
	add.s64 	%rd33, %rd1, %rd32;
	ld.global.u8 	%rs12, [%rd33];
	add.s64 	%rd34, %rd3, %rd32;
	st.local.u8 	[%rd34], %rs12;
	ld.global.u8 	%rs13, [%rd33+1];
	st.local.u8 	[%rd34+1], %rs13;
	ld.global.u8 	%rs14, [%rd33+2];
	st.local.u8 	[%rd34+2], %rs14;
	ld.global.u8 	%rs15, [%rd33+3];
	st.local.u8 	[%rd34+3], %rs15;
	add.s32 	%r2175, %r2175, 4;
$L__BB0_10:
	setp.eq.s32 	%p8, %r12, 0;
	@%p8 bra 	$L__BB0_13;
	mov.b32 	%r2179, 0;
$L__BB0_12:
	.pragma "nounroll";
	cvt.u64.u32 	%rd35, %r2175;
	add.s64 	%rd36, %rd1, %rd35;
	ld.global.u8 	%rs16, [%rd36];
	add.s64 	%rd37, %rd3, %rd35;
	st.local.u8 	[%rd37], %rs16;
	add.s32 	%r2175, %r2175, 1;
	add.s32 	%r2179, %r2179, 1;
	setp.ne.s32 	%p9, %r2179, %r12;
	@%p9 bra 	$L__BB0_12;
$L__BB0_13:
	mul.lo.s32 	%r139, %r1, 9;
	cvt.s64.s32 	%rd38, %r139;
	cvta.to.global.u64 	%rd39, %rd21;
	add.s64 	%rd4, %rd39, %rd38;
	ld.global.u8 	%rs17, [%rd4];
	add.s64 	%rd5, %rd3, 237;
	st.local.u8 	[%rd3+237], %rs17;
	ld.global.u8 	%rs18, [%rd4+1];
	add.s64 	%rd6, %rd3, 238;
	ld.global.u8 	%rs19, [%rd4+2];
	st.local.v2.u8 	[%rd3+238], {%rs18, %rs19};
	ld.global.u8 	%r140, [%rd4+6];
	ld.global.u8 	%r141, [%rd4+5];
	prmt.b32 	%r142, %r141, %r140, 0x3340U;
	ld.global.u8 	%r143, [%rd4+4];
	ld.global.u8 	%r144, [%rd4+3];
	prmt.b32 	%r145, %r144, %r143, 0x3340U;
	prmt.b32 	%r146, %r145, %r142, 0x5410U;
	st.local.u32 	[%rd3+240], %r146;
	ld.global.u8 	%rs20, [%rd4+7];
	ld.global.u8 	%rs21, [%rd4+8];
	st.local.v2.u8 	[%rd3+244], {%rs20, %rs21};
	cvt.s64.s32 	%rd7, %r102;
	add.s64 	%rd40, %rd3, %rd7;
	mov.b16 	%rs22, 128;
	st.local.u8 	[%rd40], %rs22;
	add.s32 	%r147, %r102, 1;
	add.s32 	%r148, %r102, 8;
	shr.s32 	%r149, %r148, 31;
	shr.u32 	%r150, %r149, 26;
	add.s32 	%r151, %r148, %r150;
	and.b32  	%r19, %r151, -64;
	cvt.u64.u32 	%rd8, %r147;
	sub.s32 	%r152, %r19, %r147;
	add.s32 	%r20, %r152, 56;
	setp.eq.s32 	%p10, %r20, 0;
	@%p10 bra 	$L__BB0_25;
	sub.s32 	%r154, %r19, %r102;
	add.s32 	%r155, %r154, 54;
	and.b32  	%r21, %r20, 7;
	setp.lt.u32 	%p11, %r155, 7;
	mov.b32 	%r2182, 0;
	@%p11 bra 	$L__BB0_17;
	and.b32  	%r22, %r20, -8;
	mov.b32 	%r2182, 0;
	mov.u32 	%r2181, %r2182;
$L__BB0_16:
	.pragma "nounroll";
	cvt.u64.u32 	%rd41, %r2182;
	add.s64 	%rd42, %rd41, %rd8;
	add.s64 	%rd43, %rd3, %rd42;
	mov.b16 	%rs23, 0;
	st.local.u8 	[%rd43], %rs23;
	st.local.u8 	[%rd43+1], %rs23;
	st.local.u8 	[%rd43+2], %rs23;
	st.local.u8 	[%rd43+3], %rs23;
	st.local.u8 	[%rd43+4], %rs23;
	st.local.u8 	[%rd43+5], %rs23;
	st.local.u8 	[%rd43+6], %rs23;
	st.local.u8 	[%rd43+7], %rs23;
	add.s32 	%r2182, %r2182, 8;
	add.s32 	%r2181, %r2181, 8;
	setp.ne.s32 	%p12, %r2181, %r22;
	@%p12 bra 	$L__BB0_16;
$L__BB0_17:
	setp.eq.s32 	%p13, %r21, 0;
	@%p13 bra 	$L__BB0_25;
	and.b32  	%r28, %r20, 3;
	setp.lt.u32 	%p14, %r21, 4;
	@%p14 bra 	$L__BB0_20;
	cvt.u64.u32 	%rd44, %r2182;
	add.s64 	%rd45, %rd44, %rd8;
	add.s64 	%rd46, %rd3, %rd45;
	mov.b16 	%rs24, 0;
	st.local.u8 	[%rd46], %rs24;
	st.local.u8 	[%rd46+1], %rs24;
	st.local.u8 	[%rd46+2], %rs24;
	st.local.u8 	[%rd46+3], %rs24;
	add.s32 	%r2182, %r2182, 4;
$L__BB0_20:
	setp.eq.s32 	%p15, %r28, 0;
	@%p15 bra 	$L__BB0_25;
	setp.eq.s32 	%p16, %r28, 1;
	@%p16 bra 	$L__BB0_23;
	cvt.u64.u32 	%rd47, %r2182;
	add.s64 	%rd48, %rd47, %rd8;
	add.s64 	%rd49, %rd3, %rd48;
	mov.b16 	%rs25, 0;
	st.local.u8 	[%rd49], %rs25;
	st.local.u8 	[%rd49+1], %rs25;
	add.s32 	%r2182, %r2182, 2;
$L__BB0_23:
	and.b32  	%r157, %r20, 1;
	setp.eq.b32 	%p17, %r157, 1;
	not.pred 	%p18, %p17;
	@%p18 bra 	$L__BB0_25;
	cvt.u64.u32 	%rd50, %r2182;
	add.s64 	%rd51, %rd50, %rd8;
	add.s64 	%rd52, %rd3, %rd51;
	mov.b16 	%rs26, 0;
	st.local.u8 	[%rd52], %rs26;
$L__BB0_25:
	shr.u64 	%rd53, %rd7, 53;
	cvt.s64.s32 	%rd54, %r19;
	add.s64 	%rd9, %rd3, %rd54;
	shr.u64 	%rd55, %rd7, 45;
	shr.u64 	%rd56, %rd7, 37;
	shr.u64 	%rd57, %rd7, 29;
	shr.u64 	%rd58, %rd7, 21;
	shr.u64 	%rd59, %rd7, 13;
	shr.u64 	%rd60, %rd7, 5;
	cvt.u16.u64 	%rs27, %rd7;
	shl.b16 	%rs28, %rs27, 3;
	cvt.u32.u64 	%r163, %rd57;
	cvt.u32.u64 	%r164, %rd56;
	prmt.b32 	%r165, %r164, %r163, 0x3340U;
	cvt.u32.u64 	%r166, %rd55;
	cvt.u32.u64 	%r167, %rd53;
	prmt.b32 	%r168, %r167, %r166, 0x3340U;
	prmt.b32 	%r169, %r168, %r165, 0x5410U;
	cvt.u32.u64 	%r170, %rd59;
	cvt.u32.u64 	%r171, %rd58;
	prmt.b32 	%r172, %r171, %r170, 0x3340U;
	cvt.u32.u64 	%r173, %rd60;
	cvt.u32.u16 	%r174, %rs28;
	prmt.b32 	%r175, %r173, %r174, 0x3340U;
	prmt.b32 	%r176, %r172, %r175, 0x5410U;
	st.local.v2.b32 	[%rd9+56], {%r169, %r176};
	setp.lt.s32 	%p19, %r102, 65;
	mov.b32 	%r2194, 1732584193;
	mov.b32 	%r2193, -271733879;
	mov.b32 	%r2192, -1732584194;
	mov.b32 	%r2191, 271733878;
	mov.b32 	%r2190, -1009589776;
	@%p19 bra 	$L__BB0_28;
	add.s32 	%r33, %r102, -64;
	mov.b32 	%r2195, 0;
	mov.b32 	%r2194, 1732584193;
	mov.b32 	%r2193, -271733879;
	mov.b32 	%r2192, -1732584194;
	mov.b32 	%r2191, 271733878;
	mov.b32 	%r2190, -1009589776;
$L__BB0_27:
	cvt.u64.u32 	%rd61, %r2195;
	add.s64 	%rd62, %rd3, %rd61;
	ld.local.v4.u32 	{%r183, %r184, %r185, %r186}, [%rd62];
	ld.local.v4.u32 	{%r187, %r188, %r189, %r190}, [%rd62+16];
	ld.local.v4.u32 	{%r191, %r192, %r193, %r194}, [%rd62+32];
	ld.local.v4.u32 	{%r195, %r196, %r197, %r198}, [%rd62+48];
	xor.b32  	%r199, %r2191, %r2192;
	and.b32  	%r200, %r199, %r2193;
	xor.b32  	%r201, %r200, %r2191;
	prmt.b32 	%r202, %r183, 0, 291;
	shf.l.wrap.b32 	%r203, %r2194, %r2194, 5;
	add.s32 	%r204, %r203, %r2190;
	add.s32 	%r205, %r204, %r202;
	add.s32 	%r206, %r205, %r201;
	add.s32 	%r207, %r206, 1518500249;
	shf.l.wrap.b32 	%r208, %r2193, %r2193, 30;
	xor.b32  	%r209, %r208, %r2192;
	and.b32  	%r210, %r209, %r2194;
	xor.b32  	%r211, %r210, %r2192;
	prmt.b32 	%r212, %r184, 0, 291;
	shf.l.wrap.b32 	%r213, %r207, %r207, 5;
	add.s32 	%r214, %r2191, %r211;
	add.s32 	%r215, %r214, %r212;
	add.s32 	%r216, %r215, %r213;
	add.s32 	%r217, %r216, 1518500249;
	shf.l.wrap.b32 	%r218, %r2194, %r2194, 30;
	xor.b32  	%r219, %r208, %r218;
	and.b32  	%r220, %r207, %r219;
	xor.b32  	%r221, %r220, %r208;
	prmt.b32 	%r222, %r185, 0, 291;
	shf.l.wrap.b32 	%r223, %r217, %r217, 5;
	add.s32 	%r224, %r2192, %r222;
	add.s32 	%r225, %r224, %r221;
	add.s32 	%r226, %r225, %r223;
	add.s32 	%r227, %r226, 1518500249;
	shf.l.wrap.b32 	%r228, %r207, %r207, 30;
	xor.b32  	%r229, %r228, %r218;
	and.b32  	%r230, %r217, %r229;
	xor.b32  	%r231, %r230, %r218;
	prmt.b32 	%r232, %r186, 0, 291;
	shf.l.wrap.b32 	%r233, %r227, %r227, 5;
	add.s32 	%r234, %r208, %r232;
	add.s32 	%r235, %r234, %r231;
	add.s32 	%r236, %r235, %r233;
	add.s32 	%r237, %r236, 1518500249;
	shf.l.wrap.b32 	%r238, %r217, %r217, 30;
	xor.b32  	%r239, %r238, %r228;
	and.b32  	%r240, %r227, %r239;
	xor.b32  	%r241, %r240, %r228;
	prmt.b32 	%r242, %r187, 0, 291;
	shf.l.wrap.b32 	%r243, %r237, %r237, 5;
	add.s32 	%r244, %r218, %r242;
	add.s32 	%r245, %r244, %r241;
	add.s32 	%r246, %r245, %r243;
	add.s32 	%r247, %r246, 1518500249;
	shf.l.wrap.b32 	%r248, %r227, %r227, 30;
	xor.b32  	%r249, %r248, %r238;
	and.b32  	%r250, %r237, %r249;
	xor.b32  	%r251, %r250, %r238;
	prmt.b32 	%r252, %r188, 0, 291;
	shf.l.wrap.b32 	%r253, %r247, %r247, 5;
	add.s32 	%r254, %r228, %r252;
	add.s32 	%r255, %r254, %r251;
	add.s32 	%r256, %r255, %r253;
	add.s32 	%r257, %r256, 1518500249;
	shf.l.wrap.b32 	%r258, %r237, %r237, 30;
	xor.b32  	%r259, %r258, %r248;
	and.b32  	%r260, %r247, %r259;
	xor.b32  	%r261, %r260, %r248;
	prmt.b32 	%r262, %r189, 0, 291;
	shf.l.wrap.b32 	%r263, %r257, %r257, 5;
	add.s32 	%r264, %r238, %r262;
	add.s32 	%r265, %r264, %r261;
	add.s32 	%r266, %r265, %r263;
	add.s32 	%r267, %r266, 1518500249;
	shf.l.wrap.b32 	%r268, %r247, %r247, 30;
	xor.b32  	%r269, %r268, %r258;
	and.b32  	%r270, %r257, %r269;
	xor.b32  	%r271, %r270, %r258;
	prmt.b32 	%r272, %r190, 0, 291;
	shf.l.wrap.b32 	%r273, %r267, %r267, 5;
	add.s32 	%r274, %r248, %r272;
	add.s32 	%r275, %r274, %r271;
	add.s32 	%r276, %r275, %r273;
	add.s32 	%r277, %r276, 1518500249;
	shf.l.wrap.b32 	%r278, %r257, %r257, 30;
	xor.b32  	%r279, %r278, %r268;
	and.b32  	%r280, %r267, %r279;
	xor.b32  	%r281, %r280, %r268;
	prmt.b32 	%r282, %r191, 0, 291;
	shf.l.wrap.b32 	%r283, %r277, %r277, 5;
	add.s32 	%r284, %r258, %r282;
	add.s32 	%r285, %r284, %r281;
	add.s32 	%r286, %r285, %r283;
	add.s32 	%r287, %r286, 1518500249;
	shf.l.wrap.b32 	%r288, %r267, %r267, 30;
	xor.b32  	%r289, %r288, %r278;
	and.b32  	%r290, %r277, %r289;
	xor.b32  	%r291, %r290, %r278;
	prmt.b32 	%r292, %r192, 0, 291;
	shf.l.wrap.b32 	%r293, %r287, %r287, 5;
	add.s32 	%r294, %r268, %r292;
	add.s32 	%r295, %r294, %r291;
	add.s32 	%r296, %r295, %r293;
	add.s32 	%r297, %r296, 1518500249;
	shf.l.wrap.b32 	%r298, %r277, %r277, 30;
	xor.b32  	%r299, %r298, %r288;
	and.b32  	%r300, %r287, %r299;
	xor.b32  	%r301, %r300, %r288;
	prmt.b32 	%r302, %r193, 0, 291;
	shf.l.wrap.b32 	%r303, %r297, %r297, 5;
	add.s32 	%r304, %r302, %r278;
	add.s32 	%r305, %r304, %r301;
	add.s32 	%r306, %r305, %r303;
	add.s32 	%r307, %r306, 1518500249;
	shf.l.wrap.b32 	%r308, %r287, %r287, 30;
	xor.b32  	%r309, %r308, %r298;
	and.b32  	%r310, %r297, %r309;
	xor.b32  	%r311, %r310, %r298;
	prmt.b32 	%r312, %r194, 0, 291;
	shf.l.wrap.b32 	%r313, %r307, %r307, 5;
	add.s32 	%r314, %r312, %r288;
	add.s32 	%r315, %r314, %r311;
	add.s32 	%r316, %r315, %r313;
	add.s32 	%r317, %r316, 1518500249;
	shf.l.wrap.b32 	%r318, %r297, %r297, 30;
	xor.b32  	%r319, %r318, %r308;
	and.b32  	%r320, %r307, %r319;
	xor.b32  	%r321, %r320, %r308;
	prmt.b32 	%r322, %r195, 0, 291;
	shf.l.wrap.b32 	%r323, %r317, %r317, 5;
	add.s32 	%r324, %r322, %r298;
	add.s32 	%r325, %r324, %r321;
	add.s32 	%r326, %r325, %r323;
	add.s32 	%r327, %r326, 1518500249;
	shf.l.wrap.b32 	%r328, %r307, %r307, 30;
	xor.b32  	%r329, %r328, %r318;
	and.b32  	%r330, %r317, %r329;
	xor.b32  	%r331, %r330, %r318;
	prmt.b32 	%r332, %r196, 0, 291;
	shf.l.wrap.b32 	%r333, %r327, %r327, 5;
	add.s32 	%r334, %r332, %r308;
	add.s32 	%r335, %r334, %r331;
	add.s32 	%r336, %r335, %r333;
	add.s32 	%r337, %r336, 1518500249;
	shf.l.wrap.b32 	%r338, %r317, %r317, 30;
	xor.b32  	%r339, %r338, %r328;
	and.b32  	%r340, %r327, %r339;
	xor.b32  	%r341, %r340, %r328;
	prmt.b32 	%r342, %r197, 0, 291;
	shf.l.wrap.b32 	%r343, %r337, %r337, 5;
	add.s32 	%r344, %r342, %r318;
	add.s32 	%r345, %r344, %r341;
	add.s32 	%r346, %r345, %r343;
	add.s32 	%r347, %r346, 1518500249;
	shf.l.wrap.b32 	%r348, %r327, %r327, 30;
	xor.b32  	%r349, %r348, %r338;
	and.b32  	%r350, %r337, %r349;
	xor.b32  	%r351, %r350, %r338;
	prmt.b32 	%r352, %r198, 0, 291;
	shf.l.wrap.b32 	%r353, %r347, %r347, 5;
	add.s32 	%r354, %r352, %r328;
	add.s32 	%r355, %r354, %r351;
	add.s32 	%r356, %r355, %r353;
	add.s32 	%r357, %r356, 1518500249;
	shf.l.wrap.b32 	%r358, %r337, %r337, 30;
	xor.b32  	%r359, %r358, %r348;
	and.b32  	%r360, %r347, %r359;
	xor.b32  	%r361, %r360, %r348;
	xor.b32  	%r362, %r282, %r332;
	xor.b32  	%r363, %r362, %r222;
	xor.b32  	%r364, %r363, %r202;
	shf.l.wrap.b32 	%r365, %r364, %r364, 1;
	shf.l.wrap.b32 	%r366, %r357, %r357, 5;
	add.s32 	%r367, %r338, %r365;
	add.s32 	%r368, %r367, %r361;
	add.s32 	%r369, %r368, %r366;
	add.s32 	%r370, %r369, 1518500249;
	shf.l.wrap.b32 	%r371, %r347, %r347, 30;
	xor.b32  	%r372, %r371, %r358;
	and.b32  	%r373, %r357, %r372;
	xor.b32  	%r374, %r373, %r358;
	xor.b32  	%r375, %r292, %r342;
	xor.b32  	%r376, %r375, %r232;
	xor.b32  	%r377, %r376, %r212;
	shf.l.wrap.b32 	%r378, %r377, %r377, 1;
	shf.l.wrap.b32 	%r379, %r370, %r370, 5;
	add.s32 	%r380, %r348, %r378;
	add.s32 	%r381, %r380, %r374;
	add.s32 	%r382, %r381, %r379;
	add.s32 	%r383, %r382, 1518500249;
	shf.l.wrap.b32 	%r384, %r357, %r357, 30;
	xor.b32  	%r385, %r384, %r371;
	and.b32  	%r386, %r370, %r385;
	xor.b32  	%r387, %r386, %r371;
	xor.b32  	%r388, %r302, %r352;
	xor.b32  	%r389, %r388, %r242;
	xor.b32  	%r390, %r389, %r222;
	shf.l.wrap.b32 	%r391, %r390, %r390, 1;
	shf.l.wrap.b32 	%r392, %r383, %r383, 5;
	add.s32 	%r393, %r358, %r387;
	add.s32 	%r394, %r393, %r392;
	add.s32 	%r395, %r394, %r391;
	add.s32 	%r396, %r395, 1518500249;
	shf.l.wrap.b32 	%r397, %r370, %r370, 30;
	xor.b32  	%r398, %r397, %r384;
	and.b32  	%r399, %r383, %r398;
	xor.b32  	%r400, %r399, %r384;
	xor.b32  	%r401, %r312, %r365;
	xor.b32  	%r402, %r401, %r252;
	xor.b32  	%r403, %r402, %r232;
	shf.l.wrap.b32 	%r404, %r403, %r403, 1;
	shf.l.wrap.b32 	%r405, %r396, %r396, 5;
	add.s32 	%r406, %r371, %r400;
	add.s32 	%r407, %r406, %r405;
	add.s32 	%r408, %r407, %r404;
	add.s32 	%r409, %r408, 1518500249;
	shf.l.wrap.b32 	%r410, %r383, %r383, 30;
	xor.b32  	%r411, %r410, %r397;
	xor.b32  	%r412, %r411, %r396;
	xor.b32  	%r413, %r322, %r378;
	xor.b32  	%r414, %r413, %r262;
	xor.b32  	%r415, %r414, %r242;
	shf.l.wrap.b32 	%r416, %r415, %r415, 1;
	shf.l.wrap.b32 	%r417, %r409, %r409, 5;
	add.s32 	%r418, %r384, %r412;
	add.s32 	%r419, %r418, %r417;
	add.s32 	%r420, %r419, %r416;
	add.s32 	%r421, %r420, 1859775393;
	shf.l.wrap.b32 	%r422, %r396, %r396, 30;
	xor.b32  	%r423, %r422, %r410;
	xor.b32  	%r424, %r423, %r409;
	xor.b32  	%r425, %r332, %r391;
	xor.b32  	%r426, %r425, %r272;
	xor.b32  	%r427, %r426, %r252;
	shf.l.wrap.b32 	%r428, %r427, %r427, 1;
	shf.l.wrap.b32 	%r429, %r421, %r421, 5;
	add.s32 	%r430, %r397, %r424;
	add.s32 	%r431, %r430, %r429;
	add.s32 	%r432, %r431, %r428;
	add.s32 	%r433, %r432, 1859775393;
	shf.l.wrap.b32 	%r434, %r409, %r409, 30;
	xor.b32  	%r435, %r434, %r422;
	xor.b32  	%r436, %r435, %r421;
	xor.b32  	%r437, %r342, %r404;
	xor.b32  	%r438, %r437, %r282;
	xor.b32  	%r439, %r438, %r262;
	shf.l.wrap.b32 	%r440, %r439, %r439, 1;
	shf.l.wrap.b32 	%r441, %r433, %r433, 5;
	add.s32 	%r442, %r410, %r436;
	add.s32 	%r443, %r442, %r441;
	add.s32 	%r444, %r443, %r440;
	add.s32 	%r445, %r444, 1859775393;
	shf.l.wrap.b32 	%r446, %r421, %r421, 30;
	xor.b32  	%r447, %r446, %r434;
	xor.b32  	%r448, %r447, %r433;
	xor.b32  	%r449, %r352, %r416;
	xor.b32  	%r450, %r449, %r292;
	xor.b32  	%r451, %r450, %r272;
	shf.l.wrap.b32 	%r452, %r451, %r451, 1;
	shf.l.wrap.b32 	%r453, %r445, %r445, 5;
	add.s32 	%r454, %r422, %r448;
	add.s32 	%r455, %r454, %r453;
	add.s32 	%r456, %r455, %r452;
	add.s32 	%r457, %r456, 1859775393;
	shf.l.wrap.b32 	%r458, %r433, %r433, 30;
	xor.b32  	%r459, %r458, %r446;
	xor.b32  	%r460, %r459, %r445;
	xor.b32  	%r461, %r365, %r428;
	xor.b32  	%r462, %r461, %r302;
	xor.b32  	%r463, %r462, %r282;
	shf.l.wrap.b32 	%r464, %r463, %r463, 1;
	shf.l.wrap.b32 	%r465, %r457, %r457, 5;
	add.s32 	%r466, %r434, %r460;
	add.s32 	%r467, %r466, %r465;
	add.s32 	%r468, %r467, %r464;
	add.s32 	%r469, %r468, 1859775393;
	shf.l.wrap.b32 	%r470, %r445, %r445, 30;
	xor.b32  	%r471, %r470, %r458;
	xor.b32  	%r472, %r471, %r457;
	xor.b32  	%r473, %r378, %r440;
	xor.b32  	%r474, %r473, %r312;
	xor.b32  	%r475, %r474, %r292;
	shf.l.wrap.b32 	%r476, %r475, %r475, 1;
	shf.l.wrap.b32 	%r477, %r469, %r469, 5;
	add.s32 	%r478, %r446, %r472;
	add.s32 	%r479, %r478, %r477;
	add.s32 	%r480, %r479, %r476;
	add.s32 	%r481, %r480, 1859775393;
	shf.l.wrap.b32 	%r482, %r457, %r457, 30;
	xor.b32  	%r483, %r482, %r470;
	xor.b32  	%r484, %r483, %r469;
	xor.b32  	%r485, %r391, %r452;
	xor.b32  	%r486, %r485, %r322;
	xor.b32  	%r487, %r486, %r302;
	shf.l.wrap.b32 	%r488, %r487, %r487, 1;
	shf.l.wrap.b32 	%r489, %r481, %r481, 5;
	add.s32 	%r490, %r458, %r484;
	add.s32 	%r491, %r490, %r489;
	add.s32 	%r492, %r491, %r488;
	add.s32 	%r493, %r492, 1859775393;
	shf.l.wrap.b32 	%r494, %r469, %r469, 30;
	xor.b32  	%r495, %r494, %r482;
	xor.b32  	%r496, %r495, %r481;
	xor.b32  	%r497, %r404, %r464;
	xor.b32  	%r498, %r497, %r332;
	xor.b32  	%r499, %r498, %r312;
	shf.l.wrap.b32 	%r500, %r499, %r499, 1;
	shf.l.wrap.b32 	%r501, %r493, %r493, 5;
	add.s32 	%r502, %r470, %r496;
	add.s32 	%r503, %r502, %r501;
	add.s32 	%r504, %r503, %r500;
	add.s32 	%r505, %r504, 1859775393;
	shf.l.wrap.b32 	%r506, %r481, %r481, 30;
	xor.b32  	%r507, %r506, %r494;
	xor.b32  	%r508, %r507, %r493;
	xor.b32  	%r509, %r416, %r476;
	xor.b32  	%r510, %r509, %r342;
	xor.b32  	%r511, %r510, %r322;
	shf.l.wrap.b32 	%r512, %r511, %r511, 1;
	shf.l.wrap.b32 	%r513, %r505, %r505, 5;
	add.s32 	%r514, %r482, %r508;
	add.s32 	%r515, %r514, %r513;
	add.s32 	%r516, %r515, %r512;
	add.s32 	%r517, %r516, 1859775393;
	shf.l.wrap.b32 	%r518, %r493, %r493, 30;
	xor.b32  	%r519, %r518, %r506;
	xor.b32  	%r520, %r519, %r505;
	xor.b32  	%r521, %r428, %r488;
	xor.b32  	%r522, %r521, %r352;
	xor.b32  	%r523, %r522, %r332;
	shf.l.wrap.b32 	%r524, %r523, %r523, 1;
	shf.l.wrap.b32 	%r525, %r517, %r517, 5;
	add.s32 	%r526, %r494, %r520;
	add.s32 	%r527, %r526, %r525;
	add.s32 	%r528, %r527, %r524;
	add.s32 	%r529, %r528, 1859775393;
	shf.l.wrap.b32 	%r530, %r505, %r505, 30;
	xor.b32  	%r531, %r530, %r518;
	xor.b32  	%r532, %r531, %r517;
	xor.b32  	%r533, %r440, %r500;
	xor.b32  	%r534, %r533, %r365;
	xor.b32  	%r535, %r534, %r342;
	shf.l.wrap.b32 	%r536, %r535, %r535, 1;
	shf.l.wrap.b32 	%r537, %r529, %r529, 5;
	add.s32 	%r538, %r506, %r532;
	add.s32 	%r539, %r538, %r537;
	add.s32 	%r540, %r539, %r536;
	add.s32 	%r541, %r540, 1859775393;
	shf.l.wrap.b32 	%r542, %r517, %r517, 30;
	xor.b32  	%r543, %r542, %r530;
	xor.b32  	%r544, %r543, %r529;
	xor.b32  	%r545, %r452, %r512;
	xor.b32  	%r546, %r545, %r378;
	xor.b32  	%r547, %r546, %r352;
	shf.l.wrap.b32 	%r548, %r547, %r547, 1;
	shf.l.wrap.b32 	%r549, %r541, %r541, 5;
	add.s32 	%r550, %r518, %r544;
	add.s32 	%r551, %r550, %r549;
	add.s32 	%r552, %r551, %r548;
	add.s32 	%r553, %r552, 1859775393;
	shf.l.wrap.b32 	%r554, %r529, %r529, 30;
	xor.b32  	%r555, %r554, %r542;
	xor.b32  	%r556, %r555, %r541;
	xor.b32  	%r557, %r464, %r524;
	xor.b32  	%r558, %r557, %r391;
	xor.b32  	%r559, %r558, %r365;
	shf.l.wrap.b32 	%r560, %r559, %r559, 1;
	shf.l.wrap.b32 	%r561, %r553, %r553, 5;
	add.s32 	%r562, %r530, %r556;
	add.s32 	%r563, %r562, %r561;
	add.s32 	%r564, %r563, %r560;
	add.s32 	%r565, %r564, 1859775393;
	shf.l.wrap.b32 	%r566, %r541, %r541, 30;
	xor.b32  	%r567, %r566, %r554;
	xor.b32  	%r568, %r567, %r553;
	xor.b32  	%r569, %r476, %r536;
	xor.b32  	%r570, %r569, %r404;
	xor.b32  	%r571, %r570, %r378;
	shf.l.wrap.b32 	%r572, %r571, %r571, 1;
	shf.l.wrap.b32 	%r573, %r565, %r565, 5;
	add.s32 	%r574, %r542, %r568;
	add.s32 	%r575, %r574, %r573;
	add.s32 	%r576, %r575, %r572;
	add.s32 	%r577, %r576, 1859775393;
	shf.l.wrap.b32 	%r578, %r553, %r553, 30;
	xor.b32  	%r579, %r578, %r566;
	xor.b32  	%r580, %r579, %r565;
	xor.b32  	%r581, %r488, %r548;
	xor.b32  	%r582, %r581, %r416;
	xor.b32  	%r583, %r582, %r391;
	shf.l.wrap.b32 	%r584, %r583, %r583, 1;
	shf.l.wrap.b32 	%r585, %r577, %r577, 5;
	add.s32 	%r586, %r554, %r580;
	add.s32 	%r587, %r586, %r585;
	add.s32 	%r588, %r587, %r584;
	add.s32 	%r589, %r588, 1859775393;
	shf.l.wrap.b32 	%r590, %r565, %r565, 30;
	xor.b32  	%r591, %r590, %r578;
	xor.b32  	%r592, %r591, %r577;
	xor.b32  	%r593, %r500, %r560;
	xor.b32  	%r594, %r593, %r428;
	xor.b32  	%r595, %r594, %r404;
	shf.l.wrap.b32 	%r596, %r595, %r595, 1;
	shf.l.wrap.b32 	%r597, %r589, %r589, 5;
	add.s32 	%r598, %r566, %r592;
	add.s32 	%r599, %r598, %r597;
	add.s32 	%r600, %r599, %r596;
	add.s32 	%r601, %r600, 1859775393;
	shf.l.wrap.b32 	%r602, %r577, %r577, 30;
	xor.b32  	%r603, %r602, %r590;
	xor.b32  	%r604, %r603, %r589;
	xor.b32  	%r605, %r512, %r572;
	xor.b32  	%r606, %r605, %r440;
	xor.b32  	%r607, %r606, %r416;
	shf.l.wrap.b32 	%r608, %r607, %r607, 1;
	shf.l.wrap.b32 	%r609, %r601, %r601, 5;
	add.s32 	%r610, %r578, %r604;
	add.s32 	%r611, %r610, %r609;
	add.s32 	%r612, %r611, %r608;
	add.s32 	%r613, %r612, 1859775393;
	shf.l.wrap.b32 	%r614, %r589, %r589, 30;
	xor.b32  	%r615, %r614, %r602;
	xor.b32  	%r616, %r615, %r601;
	xor.b32  	%r617, %r524, %r584;
	xor.b32  	%r618, %r617, %r452;
	xor.b32  	%r619, %r618, %r428;
	shf.l.wrap.b32 	%r620, %r619, %r619, 1;
	shf.l.wrap.b32 	%r621, %r613, %r613, 5;
	add.s32 	%r622, %r590, %r616;
	add.s32 	%r623, %r622, %r621;
	add.s32 	%r624, %r623, %r620;
	add.s32 	%r625, %r624, 1859775393;
	shf.l.wrap.b32 	%r626, %r601, %r601, 30;
	xor.b32  	%r627, %r626, %r614;
	xor.b32  	%r628, %r627, %r613;
	xor.b32  	%r629, %r536, %r596;
	xor.b32  	%r630, %r629, %r464;
	xor.b32  	%r631, %r630, %r440;
	shf.l.wrap.b32 	%r632, %r631, %r631, 1;
	shf.l.wrap.b32 	%r633, %r625, %r625, 5;
	add.s32 	%r634, %r602, %r628;
	add.s32 	%r635, %r634, %r633;
	add.s32 	%r636, %r635, %r632;
	add.s32 	%r637, %r636, 1859775393;
	shf.l.wrap.b32 	%r638, %r613, %r613, 30;
	xor.b32  	%r639, %r638, %r626;
	xor.b32  	%r640, %r639, %r625;
	xor.b32  	%r641, %r548, %r608;
	xor.b32  	%r642, %r641, %r476;
	xor.b32  	%r643, %r642, %r452;
	shf.l.wrap.b32 	%r644, %r643, %r643, 1;
	shf.l.wrap.b32 	%r645, %r637, %r637, 5;
	add.s32 	%r646, %r614, %r640;
	add.s32 	%r647, %r646, %r645;
	add.s32 	%r648, %r647, %r644;
	add.s32 	%r649, %r648, 1859775393;
	shf.l.wrap.b32 	%r650, %r625, %r625, 30;
	or.b32  	%r651, %r637, %r650;
	and.b32  	%r652, %r651, %r638;
	and.b32  	%r653, %r637, %r650;
	or.b32  	%r654, %r652, %r653;
	xor.b32  	%r655, %r560, %r620;
	xor.b32  	%r656, %r655, %r488;
	xor.b32  	%r657, %r656, %r464;
	shf.l.wrap.b32 	%r658, %r657, %r657, 1;
	shf.l.wrap.b32 	%r659, %r649, %r649, 5;
	add.s32 	%r660, %r626, %r654;
	add.s32 	%r661, %r660, %r659;
	add.s32 	%r662, %r661, %r658;
	add.s32 	%r663, %r662, -1894007588;
	shf.l.wrap.b32 	%r664, %r637, %r637, 30;
	or.b32  	%r665, %r649, %r664;
	and.b32  	%r666, %r665, %r650;
	and.b32  	%r667, %r649, %r664;
	or.b32  	%r668, %r666, %r667;
	xor.b32  	%r669, %r572, %r632;
	xor.b32  	%r670, %r669, %r500;
	xor.b32  	%r671, %r670, %r476;
	shf.l.wrap.b32 	%r672, %r671, %r671, 1;
	shf.l.wrap.b32 	%r673, %r663, %r663, 5;
	add.s32 	%r674, %r638, %r668;
	add.s32 	%r675, %r674, %r673;
	add.s32 	%r676, %r675, %r672;
	add.s32 	%r677, %r676, -1894007588;
	shf.l.wrap.b32 	%r678, %r649, %r649, 30;
	or.b32  	%r679, %r663, %r678;
	and.b32  	%r680, %r679, %r664;
	and.b32  	%r681, %r663, %r678;
	or.b32  	%r682, %r680, %r681;
	xor.b32  	%r683, %r584, %r644;
	xor.b32  	%r684, %r683, %r512;
	xor.b32  	%r685, %r684, %r488;
	shf.l.wrap.b32 	%r686, %r685, %r685, 1;
	shf.l.wrap.b32 	%r687, %r677, %r677, 5;
	add.s32 	%r688, %r650, %r682;
	add.s32 	%r689, %r688, %r687;
	add.s32 	%r690, %r689, %r686;
	add.s32 	%r691, %r690, -1894007588;
	shf.l.wrap.b32 	%r692, %r663, %r663, 30;
	or.b32  	%r693, %r677, %r692;
	and.b32  	%r694, %r693, %r678;
	and.b32  	%r695, %r677, %r692;
	or.b32  	%r696, %r694, %r695;
	xor.b32  	%r697, %r596, %r658;
	xor.b32  	%r698, %r697, %r524;
	xor.b32  	%r699, %r698, %r500;
	shf.l.wrap.b32 	%r700, %r699, %r699, 1;
	shf.l.wrap.b32 	%r701, %r691, %r691, 5;
	add.s32 	%r702, %r664, %r696;
	add.s32 	%r703, %r702, %r701;
	add.s32 	%r704, %r703, %r700;
	add.s32 	%r705, %r704, -1894007588;
	shf.l.wrap.b32 	%r706, %r677, %r677, 30;
	or.b32  	%r707, %r691, %r706;
	and.b32  	%r708, %r707, %r692;
	and.b32  	%r709, %r691, %r706;
	or.b32  	%r710, %r708, %r709;
	xor.b32  	%r711, %r608, %r672;
	xor.b32  	%r712, %r711, %r536;
	xor.b32  	%r713, %r712, %r512;
	shf.l.wrap.b32 	%r714, %r713, %r713, 1;
	shf.l.wrap.b32 	%r715, %r705, %r705, 5;
	add.s32 	%r716, %r678, %r710;
	add.s32 	%r717, %r716, %r715;
	add.s32 	%r718, %r717, %r714;
	add.s32 	%r719, %r718, -1894007588;
	shf.l.wrap.b32 	%r720, %r691, %r691, 30;
	or.b32  	%r721, %r705, %r720;
	and.b32  	%r722, %r721, %r706;
	and.b32  	%r723, %r705, %r720;
	or.b32  	%r724, %r722, %r723;
	xor.b32  	%r725, %r620, %r686;
	xor.b32  	%r726, %r725, %r548;
	xor.b32  	%r727, %r726, %r524;
	shf.l.wrap.b32 	%r728, %r727, %r727, 1;
	shf.l.wrap.b32 	%r729, %r719, %r719, 5;
	add.s32 	%r730, %r692, %r724;
	add.s32 	%r731, %r730, %r729;
	add.s32 	%r732, %r731, %r728;
	add.s32 	%r733, %r732, -1894007588;
	shf.l.wrap.b32 	%r734, %r705, %r705, 30;
	or.b32  	%r735, %r719, %r734;
	and.b32  	%r736, %r735, %r720;
	and.b32  	%r737, %r719, %r734;
	or.b32  	%r738, %r736, %r737;
	xor.b32  	%r739, %r632, %r700;
	xor.b32  	%r740, %r739, %r560;
	xor.b32  	%r741, %r740, %r536;
	shf.l.wrap.b32 	%r742, %r741, %r741, 1;
	shf.l.wrap.b32 	%r743, %r733, %r733, 5;
	add.s32 	%r744, %r706, %r738;
	add.s32 	%r745, %r744, %r743;
	add.s32 	%r746, %r745, %r742;
	add.s32 	%r747, %r746, -1894007588;
	shf.l.wrap.b32 	%r748, %r719, %r719, 30;
	or.b32  	%r749, %r733, %r748;
	and.b32  	%r750, %r749, %r734;
	and.b32  	%r751, %r733, %r748;
	or.b32  	%r752, %r750, %r751;
	xor.b32  	%r753, %r644, %r714;
	xor.b32  	%r754, %r753, %r572;
	xor.b32  	%r755, %r754, %r548;
	shf.l.wrap.b32 	%r756, %r755, %r755, 1;
	shf.l.wrap.b32 	%r757, %r747, %r747, 5;
	add.s32 	%r758, %r720, %r752;
	add.s32 	%r759, %r758, %r757;
	add.s32 	%r760, %r759, %r756;
	add.s32 	%r761, %r760, -1894007588;
	shf.l.wrap.b32 	%r762, %r733, %r733, 30;
	or.b32  	%r763, %r747, %r762;
	and.b32  	%r764, %r763, %r748;
	and.b32  	%r765, %r747, %r762;
	or.b32  	%r766, %r764, %r765;
	xor.b32  	%r767, %r658, %r728;
	xor.b32  	%r768, %r767, %r584;
	xor.b32  	%r769, %r768, %r560;
	shf.l.wrap.b32 	%r770, %r769, %r769, 1;
	shf.l.wrap.b32 	%r771, %r761, %r761, 5;
	add.s32 	%r772, %r734, %r766;
	add.s32 	%r773, %r772, %r771;
	add.s32 	%r774, %r773, %r770;
	add.s32 	%r775, %r774, -1894007588;
	shf.l.wrap.b32 	%r776, %r747, %r747, 30;
	or.b32  	%r777, %r761, %r776;
	and.b32  	%r778, %r777, %r762;
	and.b32  	%r779, %r761, %r776;
	or.b32  	%r780, %r778, %r779;
	xor.b32  	%r781, %r672, %r742;
	xor.b32  	%r782, %r781, %r596;
	xor.b32  	%r783, %r782, %r572;
	shf.l.wrap.b32 	%r784, %r783, %r783, 1;
	shf.l.wrap.b32 	%r785, %r775, %r775, 5;
	add.s32 	%r786, %r748, %r780;
	add.s32 	%r787, %r786, %r785;
	add.s32 	%r788, %r787, %r784;
	add.s32 	%r789, %r788, -1894007588;
	shf.l.wrap.b32 	%r790, %r761, %r761, 30;
	or.b32  	%r791, %r775, %r790;
	and.b32  	%r792, %r791, %r776;
	and.b32  	%r793, %r775, %r790;
	or.b32  	%r794, %r792, %r793;
	xor.b32  	%r795, %r686, %r756;
	xor.b32  	%r796, %r795, %r608;
	xor.b32  	%r797, %r796, %r584;
	shf.l.wrap.b32 	%r798, %r797, %r797, 1;
	shf.l.wrap.b32 	%r799, %r789, %r789, 5;
	add.s32 	%r800, %r762, %r794;
	add.s32 	%r801, %r800, %r799;
	add.s32 	%r802, %r801, %r798;
	add.s32 	%r803, %r802, -1894007588;
	shf.l.wrap.b32 	%r804, %r775, %r775, 30;
	or.b32  	%r805, %r789, %r804;
	and.b32  	%r806, %r805, %r790;
	and.b32  	%r807, %r789, %r804;
	or.b32  	%r808, %r806, %r807;
	xor.b32  	%r809, %r700, %r770;
	xor.b32  	%r810, %r809, %r620;
	xor.b32  	%r811, %r810, %r596;
	shf.l.wrap.b32 	%r812, %r811, %r811, 1;
	shf.l.wrap.b32 	%r813, %r803, %r803, 5;
	add.s32 	%r814, %r776, %r808;
	add.s32 	%r815, %r814, %r813;
	add.s32 	%r816, %r815, %r812;
	add.s32 	%r817, %r816, -1894007588;
	shf.l.wrap.b32 	%r818, %r789, %r789, 30;
	or.b32  	%r819, %r803, %r818;
	and.b32  	%r820, %r819, %r804;
	and.b32  	%r821, %r803, %r818;
	or.b32  	%r822, %r820, %r821;
	xor.b32  	%r823, %r714, %r784;
	xor.b32  	%r824, %r823, %r632;
	xor.b32  	%r825, %r824, %r608;
	shf.l.wrap.b32 	%r826, %r825, %r825, 1;
	shf.l.wrap.b32 	%r827, %r817, %r817, 5;
	add.s32 	%r828, %r790, %r822;
	add.s32 	%r829, %r828, %r827;
	add.s32 	%r830, %r829, %r826;
	add.s32 	%r831, %r830, -1894007588;
	shf.l.wrap.b32 	%r832, %r803, %r803, 30;
	or.b32  	%r833, %r817, %r832;
	and.b32  	%r834, %r833, %r818;
	and.b32  	%r835, %r817, %r832;
	or.b32  	%r836, %r834, %r835;
	xor.b32  	%r837, %r728, %r798;
	xor.b32  	%r838, %r837, %r644;
	xor.b32  	%r839, %r838, %r620;
	shf.l.wrap.b32 	%r840, %r839, %r839, 1;
	shf.l.wrap.b32 	%r841, %r831, %r831, 5;
	add.s32 	%r842, %r804, %r836;
	add.s32 	%r843, %r842, %r841;
	add.s32 	%r844, %r843, %r840;
	add.s32 	%r845, %r844, -1894007588;
	shf.l.wrap.b32 	%r846, %r817, %r817, 30;
	or.b32  	%r847, %r831, %r846;
	and.b32  	%r848, %r847, %r832;
	and.b32  	%r849, %r831, %r846;
	or.b32  	%r850, %r848, %r849;
	xor.b32  	%r851, %r742, %r812;
	xor.b32  	%r852, %r851, %r658;
	xor.b32  	%r853, %r852, %r632;
	shf.l.wrap.b32 	%r854, %r853, %r853, 1;
	shf.l.wrap.b32 	%r855, %r845, %r845, 5;
	add.s32 	%r856, %r818, %r850;
	add.s32 	%r857, %r856, %r855;
	add.s32 	%r858, %r857, %r854;
	add.s32 	%r859, %r858, -1894007588;
	shf.l.wrap.b32 	%r860, %r831, %r831, 30;
	or.b32  	%r861, %r845, %r860;
	and.b32  	%r862, %r861, %r846;
	and.b32  	%r863, %r845, %r860;
	or.b32  	%r864, %r862, %r863;
	xor.b32  	%r865, %r756, %r826;
	xor.b32  	%r866, %r865, %r672;
	xor.b32  	%r867, %r866, %r644;
	shf.l.wrap.b32 	%r868, %r867, %r867, 1;
	shf.l.wrap.b32 	%r869, %r859, %r859, 5;
	add.s32 	%r870, %r832, %r864;
	add.s32 	%r871, %r870, %r869;
	add.s32 	%r872, %r871, %r868;
	add.s32 	%r873, %r872, -1894007588;
	shf.l.wrap.b32 	%r874, %r845, %r845, 30;
	or.b32  	%r875, %r859, %r874;
	and.b32  	%r876, %r875, %r860;
	and.b32  	%r877, %r859, %r874;
	or.b32  	%r878, %r876, %r877;
	xor.b32  	%r879, %r770, %r840;
	xor.b32  	%r880, %r879, %r686;
	xor.b32  	%r881, %r880, %r658;
	shf.l.wrap.b32 	%r882, %r881, %r881, 1;
	shf.l.wrap.b32 	%r883, %r873, %r873, 5;
	add.s32 	%r884, %r846, %r878;
	add.s32 	%r885, %r884, %r883;
	add.s32 	%r886, %r885, %r882;
	add.s32 	%r887, %r886, -1894007588;
	shf.l.wrap.b32 	%r888, %r859, %r859, 30;
	or.b32  	%r889, %r873, %r888;
	and.b32  	%r890, %r889, %r874;
	and.b32  	%r891, %r873, %r888;
	or.b32  	%r892, %r890, %r891;
	xor.b32  	%r893, %r784, %r854;
	xor.b32  	%r894, %r893, %r700;
	xor.b32  	%r895, %r894, %r672;
	shf.l.wrap.b32 	%r896, %r895, %r895, 1;
	shf.l.wrap.b32 	%r897, %r887, %r887, 5;
	add.s32 	%r898, %r860, %r892;
	add.s32 	%r899, %r898, %r897;
	add.s32 	%r900, %r899, %r896;
	add.s32 	%r901, %r900, -1894007588;
	shf.l.wrap.b32 	%r902, %r873, %r873, 30;
	or.b32  	%r903, %r887, %r902;
	and.b32  	%r904, %r903, %r888;
	and.b32  	%r905, %r887, %r902;
	or.b32  	%r906, %r904, %r905;
	xor.b32  	%r907, %r798, %r868;
	xor.b32  	%r908, %r907, %r714;
	xor.b32  	%r909, %r908, %r686;
	shf.l.wrap.b32 	%r910, %r909, %r909, 1;
	shf.l.wrap.b32 	%r911, %r901, %r901, 5;
	add.s32 	%r912, %r874, %r906;
	add.s32 	%r913, %r912, %r911;
	add.s32 	%r914, %r913, %r910;
	add.s32 	%r915, %r914, -1894007588;
	shf.l.wrap.b32 	%r916, %r887, %r887, 30;
	or.b32  	%r917, %r901, %r916;
	and.b32  	%r918, %r917, %r902;
	and.b32  	%r919, %r901, %r916;
	or.b32  	%r920, %r918, %r919;
	xor.b32  	%r921, %r812, %r882;
	xor.b32  	%r922, %r921, %r728;
	xor.b32  	%r923, %r922, %r700;
	shf.l.wrap.b32 	%r924, %r923, %r923, 1;
	shf.l.wrap.b32 	%r925, %r915, %r915, 5;
	add.s32 	%r926, %r888, %r920;
	add.s32 	%r927, %r926, %r925;
	add.s32 	%r928, %r927, %r924;
	add.s32 	%r929, %r928, -1894007588;
	shf.l.wrap.b32 	%r930, %r901, %r901, 30;
	xor.b32  	%r931, %r930, %r916;
	xor.b32  	%r932, %r931, %r915;
	xor.b32  	%r933, %r826, %r896;
	xor.b32  	%r934, %r933, %r742;
	xor.b32  	%r935, %r934, %r714;
	shf.l.wrap.b32 	%r936, %r935, %r935, 1;
	shf.l.wrap.b32 	%r937, %r929, %r929, 5;
	add.s32 	%r938, %r902, %r932;
	add.s32 	%r939, %r938, %r937;
	add.s32 	%r940, %r939, %r936;
	add.s32 	%r941, %r940, -899497514;
	shf.l.wrap.b32 	%r942, %r915, %r915, 30;
	xor.b32  	%r943, %r942, %r930;
	xor.b32  	%r944, %r943, %r929;
	xor.b32  	%r945, %r840, %r910;
	xor.b32  	%r946, %r945, %r756;
	xor.b32  	%r947, %r946, %r728;
	shf.l.wrap.b32 	%r948, %r947, %r947, 1;
	shf.l.wrap.b32 	%r949, %r941, %r941, 5;
	add.s32 	%r950, %r916, %r944;
	add.s32 	%r951, %r950, %r949;
	add.s32 	%r952, %r951, %r948;
	add.s32 	%r953, %r952, -899497514;
	shf.l.wrap.b32 	%r954, %r929, %r929, 30;
	xor.b32  	%r955, %r954, %r942;
	xor.b32  	%r956, %r955, %r941;
	xor.b32  	%r957, %r854, %r924;
	xor.b32  	%r958, %r957, %r770;
	xor.b32  	%r959, %r958, %r742;
	shf.l.wrap.b32 	%r960, %r959, %r959, 1;
	shf.l.wrap.b32 	%r961, %r953, %r953, 5;
	add.s32 	%r962, %r930, %r956;
	add.s32 	%r963, %r962, %r961;
	add.s32 	%r964, %r963, %r960;
	add.s32 	%r965, %r964, -899497514;
	shf.l.wrap.b32 	%r966, %r941, %r941, 30;
	xor.b32  	%r967, %r966, %r954;
	xor.b32  	%r968, %r967, %r953;
	xor.b32  	%r969, %r868, %r936;
	xor.b32  	%r970, %r969, %r784;
	xor.b32  	%r971, %r970, %r756;
	shf.l.wrap.b32 	%r972, %r971, %r971, 1;
	shf.l.wrap.b32 	%r973, %r965, %r965, 5;
	add.s32 	%r974, %r942, %r968;
	add.s32 	%r975, %r974, %r973;
	add.s32 	%r976, %r975, %r972;
	add.s32 	%r977, %r976, -899497514;
	shf.l.wrap.b32 	%r978, %r953, %r953, 30;
	xor.b32  	%r979, %r978, %r966;
	xor.b32  	%r980, %r979, %r965;
	xor.b32  	%r981, %r882, %r948;
	xor.b32  	%r982, %r981, %r798;
	xor.b32  	%r983, %r982, %r770;
	shf.l.wrap.b32 	%r984, %r983, %r983, 1;
	shf.l.wrap.b32 	%r985, %r977, %r977, 5;
	add.s32 	%r986, %r954, %r980;
	add.s32 	%r987, %r986, %r985;
	add.s32 	%r988, %r987, %r984;
	add.s32 	%r989, %r988, -899497514;
	shf.l.wrap.b32 	%r990, %r965, %r965, 30;
	xor.b32  	%r991, %r990, %r978;
	xor.b32  	%r992, %r991, %r977;
	xor.b32  	%r993, %r896, %r960;
	xor.b32  	%r994, %r993, %r812;
	xor.b32  	%r995, %r994, %r784;
	shf.l.wrap.b32 	%r996, %r995, %r995, 1;
	shf.l.wrap.b32 	%r997, %r989, %r989, 5;
	add.s32 	%r998, %r966, %r992;
	add.s32 	%r999, %r998, %r997;
	add.s32 	%r1000, %r999, %r996;
	add.s32 	%r1001, %r1000, -899497514;
	shf.l.wrap.b32 	%r1002, %r977, %r977, 30;
	xor.b32  	%r1003, %r1002, %r990;
	xor.b32  	%r1004, %r1003, %r989;
	xor.b32  	%r1005, %r910, %r972;
	xor.b32  	%r1006, %r1005, %r826;
	xor.b32  	%r1007, %r1006, %r798;
	shf.l.wrap.b32 	%r1008, %r1007, %r1007, 1;
	shf.l.wrap.b32 	%r1009, %r1001, %r1001, 5;
	add.s32 	%r1010, %r978, %r1004;
	add.s32 	%r1011, %r1010, %r1009;
	add.s32 	%r1012, %r1011, %r1008;
	add.s32 	%r1013, %r1012, -899497514;
	shf.l.wrap.b32 	%r1014, %r989, %r989, 30;
	xor.b32  	%r1015, %r1014, %r1002;
	xor.b32  	%r1016, %r1015, %r1001;
	xor.b32  	%r1017, %r924, %r984;
	xor.b32  	%r1018, %r1017, %r840;
	xor.b32  	%r1019, %r1018, %r812;
	shf.l.wrap.b32 	%r1020, %r1019, %r1019, 1;
	shf.l.wrap.b32 	%r1021, %r1013, %r1013, 5;
	add.s32 	%r1022, %r990, %r1016;
	add.s32 	%r1023, %r1022, %r1021;
	add.s32 	%r1024, %r1023, %r1020;
	add.s32 	%r1025, %r1024, -899497514;
	shf.l.wrap.b32 	%r1026, %r1001, %r1001, 30;
	xor.b32  	%r1027, %r1026, %r1014;
	xor.b32  	%r1028, %r1027, %r1013;
	xor.b32  	%r1029, %r936, %r996;
	xor.b32  	%r1030, %r1029, %r854;
	xor.b32  	%r1031, %r1030, %r826;
	shf.l.wrap.b32 	%r1032, %r1031, %r1031, 1;
	shf.l.wrap.b32 	%r1033, %r1025, %r1025, 5;
	add.s32 	%r1034, %r1002, %r1028;
	add.s32 	%r1035, %r1034, %r1033;
	add.s32 	%r1036, %r1035, %r1032;
	add.s32 	%r1037, %r1036, -899497514;
	shf.l.wrap.b32 	%r1038, %r1013, %r1013, 30;
	xor.b32  	%r1039, %r1038, %r1026;
	xor.b32  	%r1040, %r1039, %r1025;
	xor.b32  	%r1041, %r948, %r1008;
	xor.b32  	%r1042, %r1041, %r868;
	xor.b32  	%r1043, %r1042, %r840;
	shf.l.wrap.b32 	%r1044, %r1043, %r1043, 1;
	shf.l.wrap.b32 	%r1045, %r1037, %r1037, 5;
	add.s32 	%r1046, %r1014, %r1040;
	add.s32 	%r1047, %r1046, %r1045;
	add.s32 	%r1048, %r1047, %r1044;
	add.s32 	%r1049, %r1048, -899497514;
	shf.l.wrap.b32 	%r1050, %r1025, %r1025, 30;
	xor.b32  	%r1051, %r1050, %r1038;
	xor.b32  	%r1052, %r1051, %r1037;
	xor.b32  	%r1053, %r960, %r1020;
	xor.b32  	%r1054, %r1053, %r882;
	xor.b32  	%r1055, %r1054, %r854;
	shf.l.wrap.b32 	%r1056, %r1055, %r1055, 1;
	shf.l.wrap.b32 	%r1057, %r1049, %r1049, 5;
	add.s32 	%r1058, %r1026, %r1052;
	add.s32 	%r1059, %r1058, %r1057;
	add.s32 	%r1060, %r1059, %r1056;
	add.s32 	%r1061, %r1060, -899497514;
	shf.l.wrap.b32 	%r1062, %r1037, %r1037, 30;
	xor.b32  	%r1063, %r1062, %r1050;
	xor.b32  	%r1064, %r1063, %r1049;
	xor.b32  	%r1065, %r972, %r1032;
	xor.b32  	%r1066, %r1065, %r896;
	xor.b32  	%r1067, %r1066, %r868;
	shf.l.wrap.b32 	%r1068, %r1067, %r1067, 1;
	shf.l.wrap.b32 	%r1069, %r1061, %r1061, 5;
	add.s32 	%r1070, %r1038, %r1064;
	add.s32 	%r1071, %r1070, %r1069;
	add.s32 	%r1072, %r1071, %r1068;
	add.s32 	%r1073, %r1072, -899497514;
	shf.l.wrap.b32 	%r1074, %r1049, %r1049, 30;
	xor.b32  	%r1075, %r1074, %r1062;
	xor.b32  	%r1076, %r1075, %r1061;
	xor.b32  	%r1077, %r984, %r1044;
	xor.b32  	%r1078, %r1077, %r910;
	xor.b32  	%r1079, %r1078, %r882;
	shf.l.wrap.b32 	%r1080, %r1079, %r1079, 1;
	shf.l.wrap.b32 	%r1081, %r1073, %r1073, 5;
	add.s32 	%r1082, %r1050, %r1076;
	add.s32 	%r1083, %r1082, %r1081;
	add.s32 	%r1084, %r1083, %r1080;
	add.s32 	%r1085, %r1084, -899497514;
	shf.l.wrap.b32 	%r1086, %r1061, %r1061, 30;
	xor.b32  	%r1087, %r1086, %r1074;
	xor.b32  	%r1088, %r1087, %r1073;
	xor.b32  	%r1089, %r996, %r1056;
	xor.b32  	%r1090, %r1089, %r924;
	xor.b32  	%r1091, %r1090, %r896;
	shf.l.wrap.b32 	%r1092, %r1091, %r1091, 1;
	shf.l.wrap.b32 	%r1093, %r1085, %r1085, 5;
	add.s32 	%r1094, %r1062, %r1088;
	add.s32 	%r1095, %r1094, %r1093;
	add.s32 	%r1096, %r1095, %r1092;
	add.s32 	%r1097, %r1096, -899497514;
	shf.l.wrap.b32 	%r1098, %r1073, %r1073, 30;
	xor.b32  	%r1099, %r1098, %r1086;
	xor.b32  	%r1100, %r1099, %r1085;
	xor.b32  	%r1101, %r1008, %r1068;
	xor.b32  	%r1102, %r1101, %r936;
	xor.b32  	%r1103, %r1102, %r910;
	shf.l.wrap.b32 	%r1104, %r1103, %r1103, 1;
	shf.l.wrap.b32 	%r1105, %r1097, %r1097, 5;
	add.s32 	%r1106, %r1074, %r1100;
	add.s32 	%r1107, %r1106, %r1105;
	add.s32 	%r1108, %r1107, %r1104;
	add.s32 	%r1109, %r1108, -899497514;
	shf.l.wrap.b32 	%r1110, %r1085, %r1085, 30;
	xor.b32  	%r1111, %r1110, %r1098;
	xor.b32  	%r1112, %r1111, %r1097;
	xor.b32  	%r1113, %r1020, %r1080;
	xor.b32  	%r1114, %r1113, %r948;
	xor.b32  	%r1115, %r1114, %r924;
	shf.l.wrap.b32 	%r1116, %r1115, %r1115, 1;
	shf.l.wrap.b32 	%r1117, %r1109, %r1109, 5;
	add.s32 	%r1118, %r1086, %r1112;
	add.s32 	%r1119, %r1118, %r1117;
	add.s32 	%r1120, %r1119, %r1116;
	add.s32 	%r1121, %r1120, -899497514;
	shf.l.wrap.b32 	%r1122, %r1097, %r1097, 30;
	xor.b32  	%r1123, %r1122, %r1110;
	xor.b32  	%r1124, %r1123, %r1109;
	xor.b32  	%r1125, %r1032, %r1092;
	xor.b32  	%r1126, %r1125, %r960;
	xor.b32  	%r1127, %r1126, %r936;
	shf.l.wrap.b32 	%r1128, %r1127, %r1127, 1;
	shf.l.wrap.b32 	%r1129, %r1121, %r1121, 5;
	add.s32 	%r1130, %r1098, %r1124;
	add.s32 	%r1131, %r1130, %r1129;
	add.s32 	%r1132, %r1131, %r1128;
	add.s32 	%r1133, %r1132, -899497514;
	shf.l.wrap.b32 	%r1134, %r1109, %r1109, 30;
	xor.b32  	%r1135, %r1134, %r1122;
	xor.b32  	%r1136, %r1135, %r1121;
	xor.b32  	%r1137, %r1044, %r1104;
	xor.b32  	%r1138, %r1137, %r972;
	xor.b32  	%r1139, %r1138, %r948;
	shf.l.wrap.b32 	%r1140, %r1139, %r1139, 1;
	shf.l.wrap.b32 	%r1141, %r1133, %r1133, 5;
	add.s32 	%r1142, %r1110, %r1136;
	add.s32 	%r1143, %r1142, %r1141;
	add.s32 	%r1144, %r1143, %r1140;
	add.s32 	%r1145, %r1144, -899497514;
	shf.l.wrap.b32 	%r1146, %r1121, %r1121, 30;
	xor.b32  	%r1147, %r1146, %r1134;
	xor.b32  	%r1148, %r1147, %r1133;
	xor.b32  	%r1149, %r1056, %r1116;
	xor.b32  	%r1150, %r1149, %r984;
	xor.b32  	%r1151, %r1150, %r960;
	shf.l.wrap.b32 	%r1152, %r1151, %r1151, 1;
	shf.l.wrap.b32 	%r1153, %r1145, %r1145, 5;
	add.s32 	%r1154, %r1122, %r1148;
	add.s32 	%r1155, %r1154, %r1153;
	add.s32 	%r1156, %r1155, %r1152;
	add.s32 	%r1157, %r1156, -899497514;
	shf.l.wrap.b32 	%r1158, %r1133, %r1133, 30;
	xor.b32  	%r1159, %r1158, %r1146;
	xor.b32  	%r1160, %r1159, %r1145;
	xor.b32  	%r1161, %r1068, %r1128;
	xor.b32  	%r1162, %r1161, %r996;
	xor.b32  	%r1163, %r1162, %r972;
	shf.l.wrap.b32 	%r1164, %r1163, %r1163, 1;
	shf.l.wrap.b32 	%r1165, %r1157, %r1157, 5;
	shf.l.wrap.b32 	%r1166, %r1145, %r1145, 30;
	add.s32 	%r1167, %r1134, %r1160;
	add.s32 	%r1168, %r1167, %r1165;
	add.s32 	%r1169, %r1168, %r1164;
	add.s32 	%r1170, %r1169, %r2194;
	add.s32 	%r2194, %r1170, -899497514;
	add.s32 	%r2193, %r2193, %r1157;
	add.s32 	%r2192, %r2192, %r1166;
	add.s32 	%r2191, %r2191, %r1158;
	add.s32 	%r2190, %r2190, %r1146;
	add.s32 	%r2195, %r2195, 64;
	setp.lt.s32 	%p20, %r2195, %r33;
	@%p20 bra 	$L__BB0_27;
$L__BB0_28:
	ld.param.u32 	%r2171, [_Z7run_setPhS_S_Pjiiii_param_7];
	setp.lt.s32 	%p21, %r2171, 1;
	@%p21 bra 	$L__BB0_53;
	mul.lo.s32 	%r1172, %r1, 5;
	cvta.to.global.u64 	%rd63, %rd22;
	mul.wide.s32 	%rd64, %r1172, 4;
	add.s64 	%rd10, %rd63, %rd64;
	mul.lo.s32 	%r1173, %r103, %r1;
	cvt.s64.s32 	%rd11, %r1173;
	and.b32  	%r39, %r103, 15;
	and.b32  	%r40, %r103, 7;
	xor.b32  	%r1174, %r2191, %r2192;
	and.b32  	%r1175, %r1174, %r2193;
	xor.b32  	%r1176, %r1175, %r2191;
	shf.l.wrap.b32 	%r1177, %r2194, %r2194, 5;
	add.s32 	%r1178, %r1177, %r2190;
	add.s32 	%r1179, %r1178, %r1176;
	add.s32 	%r41, %r1179, 1518500249;
	shf.l.wrap.b32 	%r42, %r2193, %r2193, 30;
	shf.l.wrap.b32 	%r43, %r2194, %r2194, 30;
	and.b32  	%r44, %r103, 3;
	mov.b32 	%r2196, 0;
$L__BB0_30:
	ld.local.v4.u32 	{%r1181, %r1182, %r1183, %r1184}, [%rd9];
	ld.local.v4.u32 	{%r1185, %r1186, %r1187, %r1188}, [%rd9+16];
	.pragma "used_bytes_mask 4095";
	ld.local.v4.u32 	{%r1189, %r1190, %r1191, %r1192}, [%rd9+32];
	ld.local.v4.u32 	{%r1193, %r1194, %r1195, %r1196}, [%rd9+48];
	prmt.b32 	%r1197, %r1181, 0, 291;
	add.s32 	%r1198, %r1197, %r41;
	prmt.b32 	%r1199, %r1182, 0, 291;
	shf.l.wrap.b32 	%r1200, %r1198, %r1198, 5;
	xor.b32  	%r1201, %r42, %r2192;
	and.b32  	%r1202, %r1201, %r2194;
	xor.b32  	%r1203, %r1202, %r2192;
	add.s32 	%r1204, %r2191, %r1203;
	add.s32 	%r1205, %r1204, %r1199;
	add.s32 	%r1206, %r1205, %r1200;
	add.s32 	%r1207, %r1206, 1518500249;
	xor.b32  	%r1208, %r42, %r43;
	and.b32  	%r1209, %r1198, %r1208;
	xor.b32  	%r1210, %r1209, %r42;
	prmt.b32 	%r1211, %r1183, 0, 291;
	shf.l.wrap.b32 	%r1212, %r1207, %r1207, 5;
	add.s32 	%r1213, %r2192, %r1211;
	add.s32 	%r1214, %r1213, %r1210;
	add.s32 	%r1215, %r1214, %r1212;
	add.s32 	%r1216, %r1215, 1518500249;
	shf.l.wrap.b32 	%r1217, %r1198, %r1198, 30;
	xor.b32  	%r1218, %r1217, %r43;
	and.b32  	%r1219, %r1207, %r1218;
	xor.b32  	%r1220, %r1219, %r43;
	prmt.b32 	%r1221, %r1184, 0, 291;
	shf.l.wrap.b32 	%r1222, %r1216, %r1216, 5;
	add.s32 	%r1223, %r42, %r1221;
	add.s32 	%r1224, %r1223, %r1220;
	add.s32 	%r1225, %r1224, %r1222;
	add.s32 	%r1226, %r1225, 1518500249;
	shf.l.wrap.b32 	%r1227, %r1207, %r1207, 30;
	xor.b32  	%r1228, %r1227, %r1217;
	and.b32  	%r1229, %r1216, %r1228;
	xor.b32  	%r1230, %r1229, %r1217;
	prmt.b32 	%r1231, %r1185, 0, 291;
	shf.l.wrap.b32 	%r1232, %r1226, %r1226, 5;
	add.s32 	%r1233, %r43, %r1231;
	add.s32 	%r1234, %r1233, %r1230;
	add.s32 	%r1235, %r1234, %r1232;
	add.s32 	%r1236, %r1235, 1518500249;
	shf.l.wrap.b32 	%r1237, %r1216, %r1216, 30;
	xor.b32  	%r1238, %r1237, %r1227;
	and.b32  	%r1239, %r1226, %r1238;
	xor.b32  	%r1240, %r1239, %r1227;
	prmt.b32 	%r1241, %r1186, 0, 291;
	shf.l.wrap.b32 	%r1242, %r1236, %r1236, 5;
	add.s32 	%r1243, %r1217, %r1241;
	add.s32 	%r1244, %r1243, %r1240;
	add.s32 	%r1245, %r1244, %r1242;
	add.s32 	%r1246, %r1245, 1518500249;
	shf.l.wrap.b32 	%r1247, %r1226, %r1226, 30;
	xor.b32  	%r1248, %r1247, %r1237;
	and.b32  	%r1249, %r1236, %r1248;
	xor.b32  	%r1250, %r1249, %r1237;
	prmt.b32 	%r1251, %r1187, 0, 291;
	shf.l.wrap.b32 	%r1252, %r1246, %r1246, 5;
	add.s32 	%r1253, %r1227, %r1251;
	add.s32 	%r1254, %r1253, %r1250;
	add.s32 	%r1255, %r1254, %r1252;
	add.s32 	%r1256, %r1255, 1518500249;
	shf.l.wrap.b32 	%r1257, %r1236, %r1236, 30;
	xor.b32  	%r1258, %r1257, %r1247;
	and.b32  	%r1259, %r1246, %r1258;
	xor.b32  	%r1260, %r1259, %r1247;
	prmt.b32 	%r1261, %r1188, 0, 291;
	shf.l.wrap.b32 	%r1262, %r1256, %r1256, 5;
	add.s32 	%r1263, %r1237, %r1261;
	add.s32 	%r1264, %r1263, %r1260;
	add.s32 	%r1265, %r1264, %r1262;
	add.s32 	%r1266, %r1265, 1518500249;
	shf.l.wrap.b32 	%r1267, %r1246, %r1246, 30;
	xor.b32  	%r1268, %r1267, %r1257;
	and.b32  	%r1269, %r1256, %r1268;
	xor.b32  	%r1270, %r1269, %r1257;
	prmt.b32 	%r1271, %r1189, 0, 291;
	shf.l.wrap.b32 	%r1272, %r1266, %r1266, 5;
	add.s32 	%r1273, %r1247, %r1271;
	add.s32 	%r1274, %r1273, %r1270;
	add.s32 	%r1275, %r1274, %r1272;
	add.s32 	%r1276, %r1275, 1518500249;
	shf.l.wrap.b32 	%r1277, %r1256, %r1256, 30;
	xor.b32  	%r1278, %r1277, %r1267;
	and.b32  	%r1279, %r1266, %r1278;
	xor.b32  	%r1280, %r1279, %r1267;
	prmt.b32 	%r58, %r1190, 0, 291;
	shf.l.wrap.b32 	%r1281, %r1276, %r1276, 5;
	add.s32 	%r1282, %r1257, %r58;
	add.s32 	%r1283, %r1282, %r1280;
	add.s32 	%r1284, %r1283, %r1281;
	add.s32 	%r1285, %r1284, 1518500249;
	shf.l.wrap.b32 	%r1286, %r1266, %r1266, 30;
	xor.b32  	%r1287, %r1286, %r1277;
	and.b32  	%r1288, %r1276, %r1287;
	xor.b32  	%r1289, %r1288, %r1277;
	prmt.b32 	%r1290, %r1191, 0, 291;
	shf.l.wrap.b32 	%r1291, %r1285, %r1285, 5;
	add.s32 	%r1292, %r1290, %r1267;
	add.s32 	%r1293, %r1292, %r1289;
	add.s32 	%r1294, %r1293, %r1291;
	add.s32 	%r1295, %r1294, 1518500249;
	shf.l.wrap.b32 	%r1296, %r1276, %r1276, 30;
	xor.b32  	%r1297, %r1296, %r1286;
	and.b32  	%r1298, %r1285, %r1297;
	xor.b32  	%r1299, %r1298, %r1286;
	shf.l.wrap.b32 	%r1300, %r1295, %r1295, 5;
	add.s32 	%r1301, %r1277, %r1299;
	add.s32 	%r1302, %r1301, %r1300;
	add.s32 	%r59, %r1302, 1518500249;
	shf.l.wrap.b32 	%r60, %r1285, %r1285, 30;
	xor.b32  	%r1303, %r60, %r1296;
	and.b32  	%r1304, %r1295, %r1303;
	xor.b32  	%r1305, %r1304, %r1296;
	prmt.b32 	%r1306, %r1193, 0, 291;
	add.s32 	%r1307, %r1306, %r1286;
	add.s32 	%r1308, %r1307, %r1305;
	add.s32 	%r61, %r1308, 1518500249;
	shf.l.wrap.b32 	%r62, %r1295, %r1295, 30;
	prmt.b32 	%r1309, %r1194, 0, 291;
	add.s32 	%r1310, %r1309, %r1296;
	add.s32 	%r63, %r1310, 1518500249;
	prmt.b32 	%r1311, %r1195, 0, 291;
	add.s32 	%r1312, %r1311, %r60;
	add.s32 	%r64, %r1312, 1518500249;
	prmt.b32 	%r1313, %r1196, 0, 291;
	add.s32 	%r1314, %r1313, %r62;
	add.s32 	%r65, %r1314, 1518500249;
	xor.b32  	%r1315, %r1271, %r1309;
	xor.b32  	%r1316, %r1315, %r1211;
	xor.b32  	%r1317, %r1316, %r1197;
	shf.l.wrap.b32 	%r1318, %r1317, %r1317, 1;
	add.s32 	%r66, %r1318, 1518500249;
	xor.b32  	%r1319, %r58, %r1311;
	xor.b32  	%r1320, %r1319, %r1221;
	xor.b32  	%r1321, %r1320, %r1199;
	shf.l.wrap.b32 	%r67, %r1321, %r1321, 1;
	xor.b32  	%r1322, %r1290, %r1313;
	xor.b32  	%r1323, %r1322, %r1231;
	xor.b32  	%r1324, %r1323, %r1211;
	shf.l.wrap.b32 	%r68, %r1324, %r1324, 1;
	xor.b32  	%r1325, %r1318, %r1241;
	xor.b32  	%r69, %r1325, %r1221;
	xor.b32  	%r1326, %r1306, %r67;
	xor.b32  	%r1327, %r1326, %r1251;
	xor.b32  	%r1328, %r1327, %r1231;
	shf.l.wrap.b32 	%r70, %r1328, %r1328, 1;
	xor.b32  	%r1329, %r1309, %r68;
	xor.b32  	%r1330, %r1329, %r1261;
	xor.b32  	%r1331, %r1330, %r1241;
	shf.l.wrap.b32 	%r71, %r1331, %r1331, 1;
	xor.b32  	%r1332, %r1311, %r1271;
	xor.b32  	%r72, %r1332, %r1251;
	xor.b32  	%r1333, %r1313, %r70;
	xor.b32  	%r1334, %r1333, %r58;
	xor.b32  	%r1335, %r1334, %r1261;
	shf.l.wrap.b32 	%r73, %r1335, %r1335, 1;
	xor.b32  	%r1336, %r1318, %r71;
	xor.b32  	%r1337, %r1336, %r1290;
	xor.b32  	%r1338, %r1337, %r1271;
	shf.l.wrap.b32 	%r74, %r1338, %r1338, 1;
	xor.b32  	%r1339, %r68, %r73;
	xor.b32  	%r1340, %r1339, %r1306;
	xor.b32  	%r1341, %r1340, %r1290;
	shf.l.wrap.b32 	%r75, %r1341, %r1341, 1;
	xor.b32  	%r76, %r74, %r1309;
	xor.b32  	%r1342, %r70, %r1311;
	xor.b32  	%r77, %r1342, %r1306;
	xor.b32  	%r1343, %r71, %r75;
	xor.b32  	%r1344, %r1343, %r1313;
	xor.b32  	%r1345, %r1344, %r1309;
	shf.l.wrap.b32 	%r78, %r1345, %r1345, 1;
	xor.b32  	%r79, %r1318, %r1311;
	xor.b32  	%r1346, %r73, %r67;
	xor.b32  	%r80, %r1346, %r1313;
	xor.b32  	%r1347, %r74, %r78;
	xor.b32  	%r1348, %r1347, %r68;
	xor.b32  	%r1349, %r1348, %r1318;
	shf.l.wrap.b32 	%r81, %r1349, %r1349, 1;
	xor.b32  	%r1350, %r75, %r70;
	xor.b32  	%r82, %r1350, %r68;
	mov.b32 	%r2197, 97;
$L__BB0_31:
	cvt.u16.u32 	%rs56, %r2197;
	st.local.u8 	[%rd5], %rs56;
	ld.local.u32 	%r1351, [%rd9+44];
	prmt.b32 	%r1352, %r1351, 0, 291;
	add.s32 	%r1353, %r1352, %r59;
	shf.l.wrap.b32 	%r1354, %r1353, %r1353, 5;
	add.s32 	%r1355, %r61, %r1354;
	xor.b32  	%r1356, %r62, %r60;
	and.b32  	%r1357, %r1353, %r1356;
	xor.b32  	%r1358, %r1357, %r60;
	shf.l.wrap.b32 	%r1359, %r1355, %r1355, 5;
	add.s32 	%r1360, %r63, %r1358;
	add.s32 	%r1361, %r1360, %r1359;
	shf.l.wrap.b32 	%r1362, %r1353, %r1353, 30;
	xor.b32  	%r1363, %r1362, %r62;
	and.b32  	%r1364, %r1355, %r1363;
	xor.b32  	%r1365, %r1364, %r62;
	shf.l.wrap.b32 	%r1366, %r1361, %r1361, 5;
	add.s32 	%r1367, %r64, %r1365;
	add.s32 	%r1368, %r1367, %r1366;
	shf.l.wrap.b32 	%r1369, %r1355, %r1355, 30;
	xor.b32  	%r1370, %r1369, %r1362;
	and.b32  	%r1371, %r1361, %r1370;
	xor.b32  	%r1372, %r1371, %r1362;
	shf.l.wrap.b32 	%r1373, %r1368, %r1368, 5;
	add.s32 	%r1374, %r65, %r1372;
	add.s32 	%r1375, %r1374, %r1373;
	shf.l.wrap.b32 	%r1376, %r1361, %r1361, 30;
	xor.b32  	%r1377, %r1376, %r1369;
	and.b32  	%r1378, %r1368, %r1377;
	xor.b32  	%r1379, %r1378, %r1369;
	shf.l.wrap.b32 	%r1380, %r1375, %r1375, 5;
	add.s32 	%r1381, %r1362, %r66;
	add.s32 	%r1382, %r1381, %r1379;
	add.s32 	%r1383, %r1382, %r1380;
	shf.l.wrap.b32 	%r1384, %r1368, %r1368, 30;
	xor.b32  	%r1385, %r1384, %r1376;
	and.b32  	%r1386, %r1375, %r1385;
	xor.b32  	%r1387, %r1386, %r1376;
	shf.l.wrap.b32 	%r1388, %r1383, %r1383, 5;
	add.s32 	%r1389, %r67, %r1369;
	add.s32 	%r1390, %r1389, %r1387;
	add.s32 	%r1391, %r1390, %r1388;
	add.s32 	%r1392, %r1391, 1518500249;
	shf.l.wrap.b32 	%r1393, %r1375, %r1375, 30;
	xor.b32  	%r1394, %r1393, %r1384;
	and.b32  	%r1395, %r1383, %r1394;
	xor.b32  	%r1396, %r1395, %r1384;
	shf.l.wrap.b32 	%r1397, %r1392, %r1392, 5;
	add.s32 	%r1398, %r1376, %r1396;
	add.s32 	%r1399, %r1398, %r1397;
	add.s32 	%r1400, %r1399, %r68;
	add.s32 	%r1401, %r1400, 1518500249;
	shf.l.wrap.b32 	%r1402, %r1383, %r1383, 30;
	xor.b32  	%r1403, %r1402, %r1393;
	and.b32  	%r1404, %r1392, %r1403;
	xor.b32  	%r1405, %r1404, %r1393;
	xor.b32  	%r1406, %r1352, %r69;
	shf.l.wrap.b32 	%r1407, %r1406, %r1406, 1;
	shf.l.wrap.b32 	%r1408, %r1401, %r1401, 5;
	add.s32 	%r1409, %r1384, %r1405;
	add.s32 	%r1410, %r1409, %r1408;
	add.s32 	%r1411, %r1410, %r1407;
	add.s32 	%r1412, %r1411, 1518500249;
	shf.l.wrap.b32 	%r1413, %r1392, %r1392, 30;
	xor.b32  	%r1414, %r1413, %r1402;
	xor.b32  	%r1415, %r1414, %r1401;
	shf.l.wrap.b32 	%r1416, %r1412, %r1412, 5;
	add.s32 	%r1417, %r1393, %r1415;
	add.s32 	%r1418, %r1417, %r1416;
	add.s32 	%r1419, %r1418, %r70;
	add.s32 	%r1420, %r1419, 1859775393;
	shf.l.wrap.b32 	%r1421, %r1401, %r1401, 30;
	xor.b32  	%r1422, %r1421, %r1413;
	xor.b32  	%r1423, %r1422, %r1412;
	shf.l.wrap.b32 	%r1424, %r1420, %r1420, 5;
	add.s32 	%r1425, %r1402, %r1423;
	add.s32 	%r1426, %r1425, %r1424;
	add.s32 	%r1427, %r1426, %r71;
	add.s32 	%r1428, %r1427, 1859775393;
	shf.l.wrap.b32 	%r1429, %r1412, %r1412, 30;
	xor.b32  	%r1430, %r1429, %r1421;
	xor.b32  	%r1431, %r1430, %r1420;
	xor.b32  	%r1432, %r1407, %r72;
	shf.l.wrap.b32 	%r1433, %r1432, %r1432, 1;
	shf.l.wrap.b32 	%r1434, %r1428, %r1428, 5;
	add.s32 	%r1435, %r1413, %r1431;
	add.s32 	%r1436, %r1435, %r1434;
	add.s32 	%r1437, %r1436, %r1433;
	add.s32 	%r1438, %r1437, 1859775393;
	shf.l.wrap.b32 	%r1439, %r1420, %r1420, 30;
	xor.b32  	%r1440, %r1439, %r1429;
	xor.b32  	%r1441, %r1440, %r1428;
	shf.l.wrap.b32 	%r1442, %r1438, %r1438, 5;
	add.s32 	%r1443, %r1421, %r1441;
	add.s32 	%r1444, %r1443, %r1442;
	add.s32 	%r1445, %r1444, %r73;
	add.s32 	%r1446, %r1445, 1859775393;
	shf.l.wrap.b32 	%r1447, %r1428, %r1428, 30;
	xor.b32  	%r1448, %r1447, %r1439;
	xor.b32  	%r1449, %r1448, %r1438;
	shf.l.wrap.b32 	%r1450, %r1446, %r1446, 5;
	add.s32 	%r1451, %r1429, %r1449;
	add.s32 	%r1452, %r1451, %r1450;
	add.s32 	%r1453, %r1452, %r74;
	add.s32 	%r1454, %r1453, 1859775393;
	shf.l.wrap.b32 	%r1455, %r1438, %r1438, 30;
	xor.b32  	%r1456, %r1455, %r1447;
	xor.b32  	%r1457, %r1456, %r1446;
	xor.b32  	%r1458, %r67, %r1433;
	xor.b32  	%r1459, %r1458, %r1352;
	xor.b32  	%r1460, %r1459, %r58;
	shf.l.wrap.b32 	%r1461, %r1460, %r1460, 1;
	shf.l.wrap.b32 	%r1462, %r1454, %r1454, 5;
	add.s32 	%r1463, %r1439, %r1457;
	add.s32 	%r1464, %r1463, %r1462;
	add.s32 	%r1465, %r1464, %r1461;
	add.s32 	%r1466, %r1465, 1859775393;
	shf.l.wrap.b32 	%r1467, %r1446, %r1446, 30;
	xor.b32  	%r1468, %r1467, %r1455;
	xor.b32  	%r1469, %r1468, %r1454;
	shf.l.wrap.b32 	%r1470, %r1466, %r1466, 5;
	add.s32 	%r1471, %r1447, %r1469;
	add.s32 	%r1472, %r1471, %r1470;
	add.s32 	%r1473, %r1472, %r75;
	add.s32 	%r1474, %r1473, 1859775393;
	shf.l.wrap.b32 	%r1475, %r1454, %r1454, 30;
	xor.b32  	%r1476, %r1475, %r1467;
	xor.b32  	%r1477, %r1476, %r1466;
	xor.b32  	%r1478, %r1407, %r76;
	xor.b32  	%r1479, %r1478, %r1352;
	shf.l.wrap.b32 	%r1480, %r1479, %r1479, 1;
	shf.l.wrap.b32 	%r1481, %r1474, %r1474, 5;
	add.s32 	%r1482, %r1455, %r1477;
	add.s32 	%r1483, %r1482, %r1481;
	add.s32 	%r1484, %r1483, %r1480;
	add.s32 	%r1485, %r1484, 1859775393;
	shf.l.wrap.b32 	%r1486, %r1466, %r1466, 30;
	xor.b32  	%r1487, %r1486, %r1475;
	xor.b32  	%r1488, %r1487, %r1474;
	xor.b32  	%r1489, %r1461, %r77;
	shf.l.wrap.b32 	%r1490, %r1489, %r1489, 1;
	shf.l.wrap.b32 	%r1491, %r1485, %r1485, 5;
	add.s32 	%r1492, %r1467, %r1488;
	add.s32 	%r1493, %r1492, %r1491;
	add.s32 	%r1494, %r1493, %r1490;
	add.s32 	%r1495, %r1494, 1859775393;
	shf.l.wrap.b32 	%r1496, %r1474, %r1474, 30;
	xor.b32  	%r1497, %r1496, %r1486;
	xor.b32  	%r1498, %r1497, %r1485;
	shf.l.wrap.b32 	%r1499, %r1495, %r1495, 5;
	add.s32 	%r1500, %r1475, %r1498;
	add.s32 	%r1501, %r1500, %r1499;
	add.s32 	%r1502, %r1501, %r78;
	add.s32 	%r1503, %r1502, 1859775393;
	shf.l.wrap.b32 	%r1504, %r1485, %r1485, 30;
	xor.b32  	%r1505, %r1504, %r1496;
	xor.b32  	%r1506, %r1505, %r1495;
	xor.b32  	%r1507, %r1480, %r79;
	xor.b32  	%r1508, %r1507, %r1433;
	shf.l.wrap.b32 	%r1509, %r1508, %r1508, 1;
	shf.l.wrap.b32 	%r1510, %r1503, %r1503, 5;
	add.s32 	%r1511, %r1486, %r1506;
	add.s32 	%r1512, %r1511, %r1510;
	add.s32 	%r1513, %r1512, %r1509;
	add.s32 	%r1514, %r1513, 1859775393;
	shf.l.wrap.b32 	%r1515, %r1495, %r1495, 30;
	xor.b32  	%r1516, %r1515, %r1504;
	xor.b32  	%r1517, %r1516, %r1503;
	xor.b32  	%r1518, %r1490, %r80;
	shf.l.wrap.b32 	%r1519, %r1518, %r1518, 1;
	shf.l.wrap.b32 	%r1520, %r1514, %r1514, 5;
	add.s32 	%r1521, %r1496, %r1517;
	add.s32 	%r1522, %r1521, %r1520;
	add.s32 	%r1523, %r1522, %r1519;
	add.s32 	%r1524, %r1523, 1859775393;
	shf.l.wrap.b32 	%r1525, %r1503, %r1503, 30;
	xor.b32  	%r1526, %r1525, %r1515;
	xor.b32  	%r1527, %r1526, %r1514;
	shf.l.wrap.b32 	%r1528, %r1524, %r1524, 5;
	add.s32 	%r1529, %r1504, %r1527;
	add.s32 	%r1530, %r1529, %r1528;
	add.s32 	%r1531, %r1530, %r81;
	add.s32 	%r1532, %r1531, 1859775393;
	shf.l.wrap.b32 	%r1533, %r1514, %r1514, 30;
	xor.b32  	%r1534, %r1533, %r1525;
	xor.b32  	%r1535, %r1534, %r1524;
	xor.b32  	%r1536, %r1461, %r1509;
	xor.b32  	%r1537, %r1536, %r1407;
	xor.b32  	%r1538, %r1537, %r67;
	shf.l.wrap.b32 	%r1539, %r1538, %r1538, 1;
	shf.l.wrap.b32 	%r1540, %r1532, %r1532, 5;
	add.s32 	%r1541, %r1515, %r1535;
	add.s32 	%r1542, %r1541, %r1540;
	add.s32 	%r1543, %r1542, %r1539;
	add.s32 	%r1544, %r1543, 1859775393;
	shf.l.wrap.b32 	%r1545, %r1524, %r1524, 30;
	xor.b32  	%r1546, %r1545, %r1533;
	xor.b32  	%r1547, %r1546, %r1532;
	xor.b32  	%r1548, %r1519, %r82;
	shf.l.wrap.b32 	%r1549, %r1548, %r1548, 1;
	shf.l.wrap.b32 	%r1550, %r1544, %r1544, 5;
	add.s32 	%r1551, %r1525, %r1547;
	add.s32 	%r1552, %r1551, %r1550;
	add.s32 	%r1553, %r1552, %r1549;
	add.s32 	%r1554, %r1553, 1859775393;
	shf.l.wrap.b32 	%r1555, %r1532, %r1532, 30;
	xor.b32  	%r1556, %r1555, %r1545;
	xor.b32  	%r1557, %r1556, %r1544;
	xor.b32  	%r1558, %r81, %r71;
	xor.b32  	%r1559, %r1480, %r1558;
	xor.b32  	%r1560, %r1559, %r1407;
	shf.l.wrap.b32 	%r1561, %r1560, %r1560, 1;
	shf.l.wrap.b32 	%r1562, %r1554, %r1554, 5;
	add.s32 	%r1563, %r1533, %r1557;
	add.s32 	%r1564, %r1563, %r1562;
	add.s32 	%r1565, %r1564, %r1561;
	add.s32 	%r1566, %r1565, 1859775393;
	shf.l.wrap.b32 	%r1567, %r1544, %r1544, 30;
	xor.b32  	%r1568, %r1567, %r1555;
	xor.b32  	%r1569, %r1568, %r1554;
	xor.b32  	%r1570, %r1490, %r1539;
	xor.b32  	%r1571, %r1570, %r1433;
	xor.b32  	%r1572, %r1571, %r70;
	shf.l.wrap.b32 	%r1573, %r1572, %r1572, 1;
	shf.l.wrap.b32 	%r1574, %r1566, %r1566, 5;
	add.s32 	%r1575, %r1545, %r1569;
	add.s32 	%r1576, %r1575, %r1574;
	add.s32 	%r1577, %r1576, %r1573;
	add.s32 	%r1578, %r1577, 1859775393;
	shf.l.wrap.b32 	%r1579, %r1554, %r1554, 30;
	xor.b32  	%r1580, %r1579, %r1567;
	xor.b32  	%r1581, %r1580, %r1566;
	xor.b32  	%r1582, %r78, %r73;
	xor.b32  	%r1583, %r1582, %r71;
	xor.b32  	%r1584, %r1549, %r1583;
	shf.l.wrap.b32 	%r1585, %r1584, %r1584, 1;
	shf.l.wrap.b32 	%r1586, %r1578, %r1578, 5;
	add.s32 	%r1587, %r1555, %r1581;
	add.s32 	%r1588, %r1587, %r1586;
	add.s32 	%r1589, %r1588, %r1585;
	add.s32 	%r1590, %r1589, 1859775393;
	shf.l.wrap.b32 	%r1591, %r1566, %r1566, 30;
	xor.b32  	%r1592, %r1591, %r1579;
	xor.b32  	%r1593, %r1592, %r1578;
	xor.b32  	%r1594, %r1509, %r1561;
	xor.b32  	%r1595, %r1594, %r74;
	xor.b32  	%r1596, %r1595, %r1433;
	shf.l.wrap.b32 	%r1597, %r1596, %r1596, 1;
	shf.l.wrap.b32 	%r1598, %r1590, %r1590, 5;
	add.s32 	%r1599, %r1567, %r1593;
	add.s32 	%r1600, %r1599, %r1598;
	add.s32 	%r1601, %r1600, %r1597;
	add.s32 	%r1602, %r1601, 1859775393;
	shf.l.wrap.b32 	%r1603, %r1578, %r1578, 30;
	xor.b32  	%r1604, %r1603, %r1591;
	xor.b32  	%r1605, %r1604, %r1590;
	xor.b32  	%r1606, %r1519, %r1573;
	xor.b32  	%r1607, %r1606, %r1461;
	xor.b32  	%r1608, %r1607, %r73;
	shf.l.wrap.b32 	%r1609, %r1608, %r1608, 1;
	shf.l.wrap.b32 	%r1610, %r1602, %r1602, 5;
	add.s32 	%r1611, %r1579, %r1605;
	add.s32 	%r1612, %r1611, %r1610;
	add.s32 	%r1613, %r1612, %r1609;
	add.s32 	%r1614, %r1613, 1859775393;
	shf.l.wrap.b32 	%r1615, %r1590, %r1590, 30;
	or.b32  	%r1616, %r1602, %r1615;
	and.b32  	%r1617, %r1616, %r1603;
	and.b32  	%r1618, %r1602, %r1615;
	or.b32  	%r1619, %r1617, %r1618;
	xor.b32  	%r1620, %r81, %r75;
	xor.b32  	%r1621, %r1620, %r74;
	xor.b32  	%r1622, %r1585, %r1621;
	shf.l.wrap.b32 	%r1623, %r1622, %r1622, 1;
	shf.l.wrap.b32 	%r1624, %r1614, %r1614, 5;
	add.s32 	%r1625, %r1591, %r1619;
	add.s32 	%r1626, %r1625, %r1624;
	add.s32 	%r1627, %r1626, %r1623;
	add.s32 	%r1628, %r1627, -1894007588;
	shf.l.wrap.b32 	%r1629, %r1602, %r1602, 30;
	or.b32  	%r1630, %r1614, %r1629;
	and.b32  	%r1631, %r1630, %r1615;
	and.b32  	%r1632, %r1614, %r1629;
	or.b32  	%r1633, %r1631, %r1632;
	xor.b32  	%r1634, %r1539, %r1597;
	xor.b32  	%r1635, %r1634, %r1480;
	xor.b32  	%r1636, %r1635, %r1461;
	shf.l.wrap.b32 	%r1637, %r1636, %r1636, 1;
	shf.l.wrap.b32 	%r1638, %r1628, %r1628, 5;
	add.s32 	%r1639, %r1603, %r1633;
	add.s32 	%r1640, %r1639, %r1638;
	add.s32 	%r1641, %r1640, %r1637;
	add.s32 	%r1642, %r1641, -1894007588;
	shf.l.wrap.b32 	%r1643, %r1614, %r1614, 30;
	or.b32  	%r1644, %r1628, %r1643;
	and.b32  	%r1645, %r1644, %r1629;
	and.b32  	%r1646, %r1628, %r1643;
	or.b32  	%r1647, %r1645, %r1646;
	xor.b32  	%r1648, %r1549, %r1609;
	xor.b32  	%r1649, %r1648, %r1490;
	xor.b32  	%r1650, %r1649, %r75;
	shf.l.wrap.b32 	%r1651, %r1650, %r1650, 1;
	shf.l.wrap.b32 	%r1652, %r1642, %r1642, 5;
	add.s32 	%r1653, %r1615, %r1647;
	add.s32 	%r1654, %r1653, %r1652;
	add.s32 	%r1655, %r1654, %r1651;
	add.s32 	%r1656, %r1655, -1894007588;
	shf.l.wrap.b32 	%r1657, %r1628, %r1628, 30;
	or.b32  	%r1658, %r1642, %r1657;
	and.b32  	%r1659, %r1658, %r1643;
	and.b32  	%r1660, %r1642, %r1657;
	or.b32  	%r1661, %r1659, %r1660;
	xor.b32  	%r1662, %r1561, %r1623;
	xor.b32  	%r1663, %r1662, %r78;
	xor.b32  	%r1664, %r1663, %r1480;
	shf.l.wrap.b32 	%r1665, %r1664, %r1664, 1;
	shf.l.wrap.b32 	%r1666, %r1656, %r1656, 5;
	add.s32 	%r1667, %r1629, %r1661;
	add.s32 	%r1668, %r1667, %r1666;
	add.s32 	%r1669, %r1668, %r1665;
	add.s32 	%r1670, %r1669, -1894007588;
	shf.l.wrap.b32 	%r1671, %r1642, %r1642, 30;
	or.b32  	%r1672, %r1656, %r1671;
	and.b32  	%r1673, %r1672, %r1657;
	and.b32  	%r1674, %r1656, %r1671;
	or.b32  	%r1675, %r1673, %r1674;
	xor.b32  	%r1676, %r1573, %r1637;
	xor.b32  	%r1677, %r1676, %r1509;
	xor.b32  	%r1678, %r1677, %r1490;
	shf.l.wrap.b32 	%r1679, %r1678, %r1678, 1;
	shf.l.wrap.b32 	%r1680, %r1670, %r1670, 5;
	add.s32 	%r1681, %r1643, %r1675;
	add.s32 	%r1682, %r1681, %r1680;
	add.s32 	%r1683, %r1682, %r1679;
	add.s32 	%r1684, %r1683, -1894007588;
	shf.l.wrap.b32 	%r1685, %r1656, %r1656, 30;
	or.b32  	%r1686, %r1670, %r1685;
	and.b32  	%r1687, %r1686, %r1671;
	and.b32  	%r1688, %r1670, %r1685;
	or.b32  	%r1689, %r1687, %r1688;
	xor.b32  	%r1690, %r1585, %r1651;
	xor.b32  	%r1691, %r1690, %r1519;
	xor.b32  	%r1692, %r1691, %r78;
	shf.l.wrap.b32 	%r1693, %r1692, %r1692, 1;
	shf.l.wrap.b32 	%r1694, %r1684, %r1684, 5;
	add.s32 	%r1695, %r1657, %r1689;
	add.s32 	%r1696, %r1695, %r1694;
	add.s32 	%r1697, %r1696, %r1693;
	add.s32 	%r1698, %r1697, -1894007588;
	shf.l.wrap.b32 	%r1699, %r1670, %r1670, 30;
	or.b32  	%r1700, %r1684, %r1699;
	and.b32  	%r1701, %r1700, %r1685;
	and.b32  	%r1702, %r1684, %r1699;
	or.b32  	%r1703, %r1701, %r1702;
	xor.b32  	%r1704, %r1597, %r1665;
	xor.b32  	%r1705, %r1704, %r81;
	xor.b32  	%r1706, %r1705, %r1509;
	shf.l.wrap.b32 	%r1707, %r1706, %r1706, 1;
	shf.l.wrap.b32 	%r1708, %r1698, %r1698, 5;
	add.s32 	%r1709, %r1671, %r1703;
	add.s32 	%r1710, %r1709, %r1708;
	add.s32 	%r1711, %r1710, %r1707;
	add.s32 	%r1712, %r1711, -1894007588;
	shf.l.wrap.b32 	%r1713, %r1684, %r1684, 30;
	or.b32  	%r1714, %r1698, %r1713;
	and.b32  	%r1715, %r1714, %r1699;
	and.b32  	%r1716, %r1698, %r1713;
	or.b32  	%r1717, %r1715, %r1716;
	xor.b32  	%r1718, %r1609, %r1679;
	xor.b32  	%r1719, %r1718, %r1539;
	xor.b32  	%r1720, %r1719, %r1519;
	shf.l.wrap.b32 	%r1721, %r1720, %r1720, 1;
	shf.l.wrap.b32 	%r1722, %r1712, %r1712, 5;
	add.s32 	%r1723, %r1685, %r1717;
	add.s32 	%r1724, %r1723, %r1722;
	add.s32 	%r1725, %r1724, %r1721;
	add.s32 	%r1726, %r1725, -1894007588;
	shf.l.wrap.b32 	%r1727, %r1698, %r1698, 30;
	or.b32  	%r1728, %r1712, %r1727;
	and.b32  	%r1729, %r1728, %r1713;
	and.b32  	%r1730, %r1712, %r1727;
	or.b32  	%r1731, %r1729, %r1730;
	xor.b32  	%r1732, %r1623, %r1693;
	xor.b32  	%r1733, %r1732, %r1549;
	xor.b32  	%r1734, %r1733, %r81;
	shf.l.wrap.b32 	%r1735, %r1734, %r1734, 1;
	shf.l.wrap.b32 	%r1736, %r1726, %r1726, 5;
	add.s32 	%r1737, %r1699, %r1731;
	add.s32 	%r1738, %r1737, %r1736;
	add.s32 	%r1739, %r1738, %r1735;
	add.s32 	%r1740, %r1739, -1894007588;
	shf.l.wrap.b32 	%r1741, %r1712, %r1712, 30;
	or.b32  	%r1742, %r1726, %r1741;
	and.b32  	%r1743, %r1742, %r1727;
	and.b32  	%r1744, %r1726, %r1741;
	or.b32  	%r1745, %r1743, %r1744;
	xor.b32  	%r1746, %r1637, %r1707;
	xor.b32  	%r1747, %r1746, %r1561;
	xor.b32  	%r1748, %r1747, %r1539;
	shf.l.wrap.b32 	%r1749, %r1748, %r1748, 1;
	shf.l.wrap.b32 	%r1750, %r1740, %r1740, 5;
	add.s32 	%r1751, %r1713, %r1745;
	add.s32 	%r1752, %r1751, %r1750;
	add.s32 	%r1753, %r1752, %r1749;
	add.s32 	%r1754, %r1753, -1894007588;
	shf.l.wrap.b32 	%r1755, %r1726, %r1726, 30;
	or.b32  	%r1756, %r1740, %r1755;
	and.b32  	%r1757, %r1756, %r1741;
	and.b32  	%r1758, %r1740, %r1755;
	or.b32  	%r1759, %r1757, %r1758;
	xor.b32  	%r1760, %r1651, %r1721;
	xor.b32  	%r1761, %r1760, %r1573;
	xor.b32  	%r1762, %r1761, %r1549;
	shf.l.wrap.b32 	%r1763, %r1762, %r1762, 1;
	shf.l.wrap.b32 	%r1764, %r1754, %r1754, 5;
	add.s32 	%r1765, %r1727, %r1759;
	add.s32 	%r1766, %r1765, %r1764;
	add.s32 	%r1767, %r1766, %r1763;
	add.s32 	%r1768, %r1767, -1894007588;
	shf.l.wrap.b32 	%r1769, %r1740, %r1740, 30;
	or.b32  	%r1770, %r1754, %r1769;
	and.b32  	%r1771, %r1770, %r1755;
	and.b32  	%r1772, %r1754, %r1769;
	or.b32  	%r1773, %r1771, %r1772;
	xor.b32  	%r1774, %r1665, %r1735;
	xor.b32  	%r1775, %r1774, %r1585;
	xor.b32  	%r1776, %r1775, %r1561;
	shf.l.wrap.b32 	%r1777, %r1776, %r1776, 1;
	shf.l.wrap.b32 	%r1778, %r1768, %r1768, 5;
	add.s32 	%r1779, %r1741, %r1773;
	add.s32 	%r1780, %r1779, %r1778;
	add.s32 	%r1781, %r1780, %r1777;
	add.s32 	%r1782, %r1781, -1894007588;
	shf.l.wrap.b32 	%r1783, %r1754, %r1754, 30;
	or.b32  	%r1784, %r1768, %r1783;
	and.b32  	%r1785, %r1784, %r1769;
	and.b32  	%r1786, %r1768, %r1783;
	or.b32  	%r1787, %r1785, %r1786;
	xor.b32  	%r1788, %r1679, %r1749;
	xor.b32  	%r1789, %r1788, %r1597;
	xor.b32  	%r1790, %r1789, %r1573;
	shf.l.wrap.b32 	%r1791, %r1790, %r1790, 1;
	shf.l.wrap.b32 	%r1792, %r1782, %r1782, 5;
	add.s32 	%r1793, %r1755, %r1787;
	add.s32 	%r1794, %r1793, %r1792;
	add.s32 	%r1795, %r1794, %r1791;
	add.s32 	%r1796, %r1795, -1894007588;
	shf.l.wrap.b32 	%r1797, %r1768, %r1768, 30;
	or.b32  	%r1798, %r1782, %r1797;
	and.b32  	%r1799, %r1798, %r1783;
	and.b32  	%r1800, %r1782, %r1797;
	or.b32  	%r1801, %r1799, %r1800;
	xor.b32  	%r1802, %r1693, %r1763;
	xor.b32  	%r1803, %r1802, %r1609;
	xor.b32  	%r1804, %r1803, %r1585;
	shf.l.wrap.b32 	%r1805, %r1804, %r1804, 1;
	shf.l.wrap.b32 	%r1806, %r1796, %r1796, 5;
	add.s32 	%r1807, %r1769, %r1801;
	add.s32 	%r1808, %r1807, %r1806;
	add.s32 	%r1809, %r1808, %r1805;
	add.s32 	%r1810, %r1809, -1894007588;
	shf.l.wrap.b32 	%r1811, %r1782, %r1782, 30;
	or.b32  	%r1812, %r1796, %r1811;
	and.b32  	%r1813, %r1812, %r1797;
	and.b32  	%r1814, %r1796, %r1811;
	or.b32  	%r1815, %r1813, %r1814;
	xor.b32  	%r1816, %r1707, %r1777;
	xor.b32  	%r1817, %r1816, %r1623;
	xor.b32  	%r1818, %r1817, %r1597;
	shf.l.wrap.b32 	%r1819, %r1818, %r1818, 1;
	shf.l.wrap.b32 	%r1820, %r1810, %r1810, 5;
	add.s32 	%r1821, %r1783, %r1815;
	add.s32 	%r1822, %r1821, %r1820;
	add.s32 	%r1823, %r1822, %r1819;
	add.s32 	%r1824, %r1823, -1894007588;
	shf.l.wrap.b32 	%r1825, %r1796, %r1796, 30;
	or.b32  	%r1826, %r1810, %r1825;
	and.b32  	%r1827, %r1826, %r1811;
	and.b32  	%r1828, %r1810, %r1825;
	or.b32  	%r1829, %r1827, %r1828;
	xor.b32  	%r1830, %r1721, %r1791;
	xor.b32  	%r1831, %r1830, %r1637;
	xor.b32  	%r1832, %r1831, %r1609;
	shf.l.wrap.b32 	%r1833, %r1832, %r1832, 1;
	shf.l.wrap.b32 	%r1834, %r1824, %r1824, 5;
	add.s32 	%r1835, %r1797, %r1829;
	add.s32 	%r1836, %r1835, %r1834;
	add.s32 	%r1837, %r1836, %r1833;
	add.s32 	%r1838, %r1837, -1894007588;
	shf.l.wrap.b32 	%r1839, %r1810, %r1810, 30;
	or.b32  	%r1840, %r1824, %r1839;
	and.b32  	%r1841, %r1840, %r1825;
	and.b32  	%r1842, %r1824, %r1839;
	or.b32  	%r1843, %r1841, %r1842;
	xor.b32  	%r1844, %r1735, %r1805;
	xor.b32  	%r1845, %r1844, %r1651;
	xor.b32  	%r1846, %r1845, %r1623;
	shf.l.wrap.b32 	%r1847, %r1846, %r1846, 1;
	shf.l.wrap.b32 	%r1848, %r1838, %r1838, 5;
	add.s32 	%r1849, %r1811, %r1843;
	add.s32 	%r1850, %r1849, %r1848;
	add.s32 	%r1851, %r1850, %r1847;
	add.s32 	%r1852, %r1851, -1894007588;
	shf.l.wrap.b32 	%r1853, %r1824, %r1824, 30;
	or.b32  	%r1854, %r1838, %r1853;
	and.b32  	%r1855, %r1854, %r1839;
	and.b32  	%r1856, %r1838, %r1853;
	or.b32  	%r1857, %r1855, %r1856;
	xor.b32  	%r1858, %r1749, %r1819;
	xor.b32  	%r1859, %r1858, %r1665;
	xor.b32  	%r1860, %r1859, %r1637;
	shf.l.wrap.b32 	%r1861, %r1860, %r1860, 1;
	shf.l.wrap.b32 	%r1862, %r1852, %r1852, 5;
	add.s32 	%r1863, %r1825, %r1857;
	add.s32 	%r1864, %r1863, %r1862;
	add.s32 	%r1865, %r1864, %r1861;
	add.s32 	%r1866, %r1865, -1894007588;
	shf.l.wrap.b32 	%r1867, %r1838, %r1838, 30;
	or.b32  	%r1868, %r1852, %r1867;
	and.b32  	%r1869, %r1868, %r1853;
	and.b32  	%r1870, %r1852, %r1867;
	or.b32  	%r1871, %r1869, %r1870;
	xor.b32  	%r1872, %r1763, %r1833;
	xor.b32  	%r1873, %r1872, %r1679;
	xor.b32  	%r1874, %r1873, %r1651;
	shf.l.wrap.b32 	%r1875, %r1874, %r1874, 1;
	shf.l.wrap.b32 	%r1876, %r1866, %r1866, 5;
	add.s32 	%r1877, %r1839, %r1871;
	add.s32 	%r1878, %r1877, %r1876;
	add.s32 	%r1879, %r1878, %r1875;
	add.s32 	%r1880, %r1879, -1894007588;
	shf.l.wrap.b32 	%r1881, %r1852, %r1852, 30;
	or.b32  	%r1882, %r1866, %r1881;
	and.b32  	%r1883, %r1882, %r1867;
	and.b32  	%r1884, %r1866, %r1881;
	or.b32  	%r1885, %r1883, %r1884;
	xor.b32  	%r1886, %r1777, %r1847;
	xor.b32  	%r1887, %r1886, %r1693;
	xor.b32  	%r1888, %r1887, %r1665;
	shf.l.wrap.b32 	%r1889, %r1888, %r1888, 1;
	shf.l.wrap.b32 	%r1890, %r1880, %r1880, 5;
	add.s32 	%r1891, %r1853, %r1885;
	add.s32 	%r1892, %r1891, %r1890;
	add.s32 	%r1893, %r1892, %r1889;
	add.s32 	%r1894, %r1893, -1894007588;
	shf.l.wrap.b32 	%r1895, %r1866, %r1866, 30;
	xor.b32  	%r1896, %r1895, %r1881;
	xor.b32  	%r1897, %r1896, %r1880;
	xor.b32  	%r1898, %r1791, %r1861;
	xor.b32  	%r1899, %r1898, %r1707;
	xor.b32  	%r1900, %r1899, %r1679;
	shf.l.wrap.b32 	%r1901, %r1900, %r1900, 1;
	shf.l.wrap.b32 	%r1902, %r1894, %r1894, 5;
	add.s32 	%r1903, %r1867, %r1897;
	add.s32 	%r1904, %r1903, %r1902;
	add.s32 	%r1905, %r1904, %r1901;
	add.s32 	%r1906, %r1905, -899497514;
	shf.l.wrap.b32 	%r1907, %r1880, %r1880, 30;
	xor.b32  	%r1908, %r1907, %r1895;
	xor.b32  	%r1909, %r1908, %r1894;
	xor.b32  	%r1910, %r1805, %r1875;
	xor.b32  	%r1911, %r1910, %r1721;
	xor.b32  	%r1912, %r1911, %r1693;
	shf.l.wrap.b32 	%r1913, %r1912, %r1912, 1;
	shf.l.wrap.b32 	%r1914, %r1906, %r1906, 5;
	add.s32 	%r1915, %r1881, %r1909;
	add.s32 	%r1916, %r1915, %r1914;
	add.s32 	%r1917, %r1916, %r1913;
	add.s32 	%r1918, %r1917, -899497514;
	shf.l.wrap.b32 	%r1919, %r1894, %r1894, 30;
	xor.b32  	%r1920, %r1919, %r1907;
	xor.b32  	%r1921, %r1920, %r1906;
	xor.b32  	%r1922, %r1819, %r1889;
	xor.b32  	%r1923, %r1922, %r1735;
	xor.b32  	%r1924, %r1923, %r1707;
	shf.l.wrap.b32 	%r1925, %r1924, %r1924, 1;
	shf.l.wrap.b32 	%r1926, %r1918, %r1918, 5;
	add.s32 	%r1927, %r1895, %r1921;
	add.s32 	%r1928, %r1927, %r1926;
	add.s32 	%r1929, %r1928, %r1925;
	add.s32 	%r1930, %r1929, -899497514;
	shf.l.wrap.b32 	%r1931, %r1906, %r1906, 30;
	xor.b32  	%r1932, %r1931, %r1919;
	xor.b32  	%r1933, %r1932, %r1918;
	xor.b32  	%r1934, %r1833, %r1901;
	xor.b32  	%r1935, %r1934, %r1749;
	xor.b32  	%r1936, %r1935, %r1721;
	shf.l.wrap.b32 	%r1937, %r1936, %r1936, 1;
	shf.l.wrap.b32 	%r1938, %r1930, %r1930, 5;
	add.s32 	%r1939, %r1907, %r1933;
	add.s32 	%r1940, %r1939, %r1938;
	add.s32 	%r1941, %r1940, %r1937;
	add.s32 	%r1942, %r1941, -899497514;
	shf.l.wrap.b32 	%r1943, %r1918, %r1918, 30;
	xor.b32  	%r1944, %r1943, %r1931;
	xor.b32  	%r1945, %r1944, %r1930;
	xor.b32  	%r1946, %r1847, %r1913;
	xor.b32  	%r1947, %r1946, %r1763;
	xor.b32  	%r1948, %r1947, %r1735;
	shf.l.wrap.b32 	%r1949, %r1948, %r1948, 1;
	shf.l.wrap.b32 	%r1950, %r1942, %r1942, 5;
	add.s32 	%r1951, %r1919, %r1945;
	add.s32 	%r1952, %r1951, %r1950;
	add.s32 	%r1953, %r1952, %r1949;
	add.s32 	%r1954, %r1953, -899497514;
	shf.l.wrap.b32 	%r1955, %r1930, %r1930, 30;
	xor.b32  	%r1956, %r1955, %r1943;
	xor.b32  	%r1957, %r1956, %r1942;
	xor.b32  	%r1958, %r1861, %r1925;
	xor.b32  	%r1959, %r1958, %r1777;
	xor.b32  	%r1960, %r1959, %r1749;
	shf.l.wrap.b32 	%r1961, %r1960, %r1960, 1;
	shf.l.wrap.b32 	%r1962, %r1954, %r1954, 5;
	add.s32 	%r1963, %r1931, %r1957;
	add.s32 	%r1964, %r1963, %r1962;
	add.s32 	%r1965, %r1964, %r1961;
	add.s32 	%r1966, %r1965, -899497514;
	shf.l.wrap.b32 	%r1967, %r1942, %r1942, 30;
	xor.b32  	%r1968, %r1967, %r1955;
	xor.b32  	%r1969, %r1968, %r1954;
	xor.b32  	%r1970, %r1875, %r1937;
	xor.b32  	%r1971, %r1970, %r1791;
	xor.b32  	%r1972, %r1971, %r1763;
	shf.l.wrap.b32 	%r1973, %r1972, %r1972, 1;
	shf.l.wrap.b32 	%r1974, %r1966, %r1966, 5;
	add.s32 	%r1975, %r1943, %r1969;
	add.s32 	%r1976, %r1975, %r1974;
	add.s32 	%r1977, %r1976, %r1973;
	add.s32 	%r1978, %r1977, -899497514;
	shf.l.wrap.b32 	%r1979, %r1954, %r1954, 30;
	xor.b32  	%r1980, %r1979, %r1967;
	xor.b32  	%r1981, %r1980, %r1966;
	xor.b32  	%r1982, %r1889, %r1949;
	xor.b32  	%r1983, %r1982, %r1805;
	xor.b32  	%r1984, %r1983, %r1777;
	shf.l.wrap.b32 	%r1985, %r1984, %r1984, 1;
	shf.l.wrap.b32 	%r1986, %r1978, %r1978, 5;
	add.s32 	%r1987, %r1955, %r1981;
	add.s32 	%r1988, %r1987, %r1986;
	add.s32 	%r1989, %r1988, %r1985;
	add.s32 	%r1990, %r1989, -899497514;
	shf.l.wrap.b32 	%r1991, %r1966, %r1966, 30;
	xor.b32  	%r1992, %r1991, %r1979;
	xor.b32  	%r1993, %r1992, %r1978;
	xor.b32  	%r1994, %r1901, %r1961;
	xor.b32  	%r1995, %r1994, %r1819;
	xor.b32  	%r1996, %r1995, %r1791;
	shf.l.wrap.b32 	%r1997, %r1996, %r1996, 1;
	shf.l.wrap.b32 	%r1998, %r1990, %r1990, 5;
	add.s32 	%r1999, %r1967, %r1993;
	add.s32 	%r2000, %r1999, %r1998;
	add.s32 	%r2001, %r2000, %r1997;
	add.s32 	%r2002, %r2001, -899497514;
	shf.l.wrap.b32 	%r2003, %r1978, %r1978, 30;
	xor.b32  	%r2004, %r2003, %r1991;
	xor.b32  	%r2005, %r2004, %r1990;
	xor.b32  	%r2006, %r1913, %r1973;
	xor.b32  	%r2007, %r2006, %r1833;
	xor.b32  	%r2008, %r2007, %r1805;
	shf.l.wrap.b32 	%r2009, %r2008, %r2008, 1;
	shf.l.wrap.b32 	%r2010, %r2002, %r2002, 5;
	add.s32 	%r2011, %r1979, %r2005;
	add.s32 	%r2012, %r2011, %r2010;
	add.s32 	%r2013, %r2012, %r2009;
	add.s32 	%r2014, %r2013, -899497514;
	shf.l.wrap.b32 	%r2015, %r1990, %r1990, 30;
	xor.b32  	%r2016, %r2015, %r2003;
	xor.b32  	%r2017, %r2016, %r2002;
	xor.b32  	%r2018, %r1925, %r1985;
	xor.b32  	%r2019, %r2018, %r1847;
	xor.b32  	%r2020, %r2019, %r1819;
	shf.l.wrap.b32 	%r2021, %r2020, %r2020, 1;
	shf.l.wrap.b32 	%r2022, %r2014, %r2014, 5;
	add.s32 	%r2023, %r1991, %r2017;
	add.s32 	%r2024, %r2023, %r2022;
	add.s32 	%r2025, %r2024, %r2021;
	add.s32 	%r2026, %r2025, -899497514;
	shf.l.wrap.b32 	%r2027, %r2002, %r2002, 30;
	xor.b32  	%r2028, %r2027, %r2015;
	xor.b32  	%r2029, %r2028, %r2014;
	xor.b32  	%r2030, %r1937, %r1997;
	xor.b32  	%r2031, %r2030, %r1861;
	xor.b32  	%r2032, %r2031, %r1833;
	shf.l.wrap.b32 	%r2033, %r2032, %r2032, 1;
	shf.l.wrap.b32 	%r2034, %r2026, %r2026, 5;
	add.s32 	%r2035, %r2003, %r2029;
	add.s32 	%r2036, %r2035, %r2034;
	add.s32 	%r2037, %r2036, %r2033;
	add.s32 	%r2038, %r2037, -899497514;
	shf.l.wrap.b32 	%r2039, %r2014, %r2014, 30;
	xor.b32  	%r2040, %r2039, %r2027;
	xor.b32  	%r2041, %r2040, %r2026;
	xor.b32  	%r2042, %r1949, %r2009;
	xor.b32  	%r2043, %r2042, %r1875;
	xor.b32  	%r2044, %r2043, %r1847;
	shf.l.wrap.b32 	%r2045, %r2044, %r2044, 1;
	shf.l.wrap.b32 	%r2046, %r2038, %r2038, 5;
	add.s32 	%r2047, %r2015, %r2041;
	add.s32 	%r2048, %r2047, %r2046;
	add.s32 	%r2049, %r2048, %r2045;
	add.s32 	%r2050, %r2049, -899497514;
	shf.l.wrap.b32 	%r2051, %r2026, %r2026, 30;
	xor.b32  	%r2052, %r2051, %r2039;
	xor.b32  	%r2053, %r2052, %r2038;
	xor.b32  	%r2054, %r1961, %r2021;
	xor.b32  	%r2055, %r2054, %r1889;
	xor.b32  	%r2056, %r2055, %r1861;
	shf.l.wrap.b32 	%r2057, %r2056, %r2056, 1;
	shf.l.wrap.b32 	%r2058, %r2050, %r2050, 5;
	add.s32 	%r2059, %r2027, %r2053;
	add.s32 	%r2060, %r2059, %r2058;
	add.s32 	%r2061, %r2060, %r2057;
	add.s32 	%r2062, %r2061, -899497514;
	shf.l.wrap.b32 	%r2063, %r2038, %r2038, 30;
	xor.b32  	%r2064, %r2063, %r2051;
	xor.b32  	%r2065, %r2064, %r2050;
	xor.b32  	%r2066, %r1973, %r2033;
	xor.b32  	%r2067, %r2066, %r1901;
	xor.b32  	%r2068, %r2067, %r1875;
	shf.l.wrap.b32 	%r2069, %r2068, %r2068, 1;
	shf.l.wrap.b32 	%r2070, %r2062, %r2062, 5;
	add.s32 	%r2071, %r2039, %r2065;
	add.s32 	%r2072, %r2071, %r2070;
	add.s32 	%r2073, %r2072, %r2069;
	add.s32 	%r2074, %r2073, -899497514;
	shf.l.wrap.b32 	%r2075, %r2050, %r2050, 30;
	xor.b32  	%r2076, %r2075, %r2063;
	xor.b32  	%r2077, %r2076, %r2062;
	xor.b32  	%r2078, %r1985, %r2045;
	xor.b32  	%r2079, %r2078, %r1913;
	xor.b32  	%r2080, %r2079, %r1889;
	shf.l.wrap.b32 	%r2081, %r2080, %r2080, 1;
	shf.l.wrap.b32 	%r2082, %r2074, %r2074, 5;
	add.s32 	%r2083, %r2051, %r2077;
	add.s32 	%r2084, %r2083, %r2082;
	add.s32 	%r2085, %r2084, %r2081;
	add.s32 	%r2086, %r2085, -899497514;
	shf.l.wrap.b32 	%r2087, %r2062, %r2062, 30;
	xor.b32  	%r2088, %r2087, %r2075;
	xor.b32  	%r2089, %r2088, %r2074;
	xor.b32  	%r2090, %r1997, %r2057;
	xor.b32  	%r2091, %r2090, %r1925;
	xor.b32  	%r2092, %r2091, %r1901;
	shf.l.wrap.b32 	%r2093, %r2092, %r2092, 1;
	shf.l.wrap.b32 	%r2094, %r2086, %r2086, 5;
	add.s32 	%r2095, %r2063, %r2089;
	add.s32 	%r2096, %r2095, %r2094;
	add.s32 	%r2097, %r2096, %r2093;
	add.s32 	%r2098, %r2097, -899497514;
	shf.l.wrap.b32 	%r2099, %r2074, %r2074, 30;
	xor.b32  	%r2100, %r2099, %r2087;
	xor.b32  	%r2101, %r2100, %r2086;
	xor.b32  	%r2102, %r2009, %r2069;
	xor.b32  	%r2103, %r2102, %r1937;
	xor.b32  	%r2104, %r2103, %r1913;
	shf.l.wrap.b32 	%r2105, %r2104, %r2104, 1;
	shf.l.wrap.b32 	%r2106, %r2098, %r2098, 5;
	add.s32 	%r2107, %r2075, %r2101;
	add.s32 	%r2108, %r2107, %r2106;
	add.s32 	%r2109, %r2108, %r2105;
	add.s32 	%r2110, %r2109, -899497514;
	shf.l.wrap.b32 	%r84, %r2086, %r2086, 30;
	xor.b32  	%r2111, %r84, %r2099;
	xor.b32  	%r2112, %r2111, %r2098;
	xor.b32  	%r2113, %r2021, %r2081;
	xor.b32  	%r2114, %r2113, %r1949;
	xor.b32  	%r2115, %r2114, %r1925;
	shf.l.wrap.b32 	%r2116, %r2115, %r2115, 1;
	shf.l.wrap.b32 	%r2117, %r2110, %r2110, 5;
	add.s32 	%r2118, %r2087, %r2112;
	add.s32 	%r2119, %r2118, %r2117;
	add.s32 	%r2120, %r2119, %r2116;
	add.s32 	%r2121, %r2120, -899497514;
	shf.l.wrap.b32 	%r85, %r2098, %r2098, 30;
	xor.b32  	%r2122, %r85, %r84;
	xor.b32  	%r2123, %r2122, %r2110;
	xor.b32  	%r2124, %r2033, %r2093;
	xor.b32  	%r2125, %r2124, %r1961;
	xor.b32  	%r2126, %r2125, %r1937;
	shf.l.wrap.b32 	%r2127, %r2126, %r2126, 1;
	shf.l.wrap.b32 	%r2128, %r2121, %r2121, 5;
	shf.l.wrap.b32 	%r86, %r2110, %r2110, 30;
	add.s32 	%r2129, %r2099, %r2123;
	add.s32 	%r2130, %r2129, %r2128;
	add.s32 	%r2131, %r2130, %r2127;
	add.s32 	%r2132, %r2131, -899497514;
	add.s32 	%r87, %r2193, %r2121;
	neg.s32 	%r2133, %r2194;
	setp.ne.s32 	%p22, %r2132, %r2133;
	@%p22 bra 	$L__BB0_48;
	ld.global.u32 	%r2134, [%rd10+4];
	setp.ge.u32 	%p23, %r87, %r2134;
	@%p23 bra 	$L__BB0_48;
	setp.eq.s32 	%p24, %r103, 0;
	@%p24 bra 	$L__BB0_47;
	setp.lt.u32 	%p25, %r103, 16;
	mov.b32 	%r2200, 0;
	@%p25 bra 	$L__BB0_37;
	and.b32  	%r2137, %r103, -16;
	neg.s32 	%r2198, %r2137;
	add.s64 	%rd65, %rd11, %rd2;
	add.s64 	%rd82, %rd65, 7;
	mov.b32 	%r2200, 0;
	mov.u64 	%rd83, %rd5;
$L__BB0_36:
	.pragma "nounroll";
	st.global.u8 	[%rd82+-7], %rs56;
	ld.local.v2.u8 	{%rs29, %rs30}, [%rd83+1];
	st.global.u8 	[%rd82+-6], %rs29;
	st.global.u8 	[%rd82+-5], %rs30;
	ld.local.v4.b32 	{%r2138, %r2139, %r2140, %r2141}, [%rd83+3];
	mov.b64 	%rd66, {%r2142, %r2141};
	bfe.u32 	%r2143, %r2141, 0, 8;
	bfe.u32 	%r2144, %r2140, 24, 8;
	bfe.u32 	%r2145, %r2140, 16, 8;
	bfe.u32 	%r2146, %r2140, 8, 8;
	bfe.u32 	%r2147, %r2140, 0, 8;
	bfe.u32 	%r2148, %r2139, 24, 8;
	bfe.u32 	%r2149, %r2139, 16, 8;
	bfe.u32 	%r2150, %r2139, 8, 8;
	bfe.u32 	%r2151, %r2139, 0, 8;
	bfe.u32 	%r2152, %r2138, 24, 8;
	bfe.u32 	%r2153, %r2138, 16, 8;
	bfe.u32 	%r2154, %r2138, 8, 8;
	bfe.u32 	%r2155, %r2138, 0, 8;
	st.global.u8 	[%rd82+-4], %r2155;
	st.global.u8 	[%rd82+-3], %r2154;
	st.global.u8 	[%rd82+-2], %r2153;
	st.global.u8 	[%rd82+-1], %r2152;
	st.global.u8 	[%rd82], %r2151;
	st.global.u8 	[%rd82+1], %r2150;
	st.global.u8 	[%rd82+2], %r2149;
	st.global.u8 	[%rd82+3], %r2148;
	st.global.u8 	[%rd82+4], %r2147;
	st.global.u8 	[%rd82+5], %r2146;
	st.global.u8 	[%rd82+6], %r2145;
	st.global.u8 	[%rd82+7], %r2144;
	st.global.u8 	[%rd82+8], %r2143;
	add.s32 	%r2200, %r2200, 16;
	add.s32 	%r2198, %r2198, 16;
	add.s64 	%rd83, %rd83, 16;
	add.s64 	%rd82, %rd82, 16;
	setp.ne.s32 	%p26, %r2198, 0;
	shr.u64 	%rd67, %rd66, 40;
	cvt.u16.u64 	%rs56, %rd67;
	@%p26 bra 	$L__BB0_36;
$L__BB0_37:
	setp.eq.s32 	%p27, %r39, 0;
	@%p27 bra 	$L__BB0_47;
	add.s32 	%r2156, %r39, -1;
	setp.lt.u32 	%p28, %r2156, 7;
	@%p28 bra 	$L__BB0_40;
	cvt.u64.u32 	%rd68, %r2200;
	add.s64 	%rd69, %rd3, %rd68;
	ld.local.u8 	%rs31, [%rd69+237];
	add.s64 	%rd70, %rd68, %rd11;
	add.s64 	%rd71, %rd2, %rd70;
	st.global.u8 	[%rd71], %rs31;
	ld.local.u8 	%rs32, [%rd69+238];
	st.global.u8 	[%rd71+1], %rs32;
	ld.local.u8 	%rs33, [%rd69+239];
	st.global.u8 	[%rd71+2], %rs33;
	ld.local.u8 	%rs34, [%rd69+240];
	st.global.u8 	[%rd71+3], %rs34;
	ld.local.u8 	%rs35, [%rd69+241];
	st.global.u8 	[%rd71+4], %rs35;
	ld.local.u8 	%rs36, [%rd69+242];
	st.global.u8 	[%rd71+5], %rs36;
	ld.local.u8 	%rs37, [%rd69+243];
	st.global.u8 	[%rd71+6], %rs37;
	ld.local.u8 	%rs38, [%rd69+244];
	st.global.u8 	[%rd71+7], %rs38;
	add.s32 	%r2200, %r2200, 8;
$L__BB0_40:
	setp.eq.s32 	%p29, %r40, 0;
	@%p29 bra 	$L__BB0_47;
	add.s32 	%r2157, %r40, -1;
	setp.lt.u32 	%p30, %r2157, 3;
	@%p30 bra 	$L__BB0_43;
	cvt.u64.u32 	%rd72, %r2200;
	add.s64 	%rd73, %rd3, %rd72;
	ld.local.u8 	%rs39, [%rd73+237];
	add.s64 	%rd74, %rd72, %rd11;
	add.s64 	%rd75, %rd2, %rd74;
	st.global.u8 	[%rd75], %rs39;
	ld.local.u8 	%rs40, [%rd73+238];
	st.global.u8 	[%rd75+1], %rs40;
	ld.local.u8 	%rs41, [%rd73+239];
	st.global.u8 	[%rd75+2], %rs41;
	ld.local.u8 	%rs42, [%rd73+240];
	st.global.u8 	[%rd75+3], %rs42;
	add.s32 	%r2200, %r2200, 4;
$L__BB0_43:
	setp.eq.s32 	%p31, %r44, 0;
	@%p31 bra 	$L__BB0_47;
	setp.eq.s32 	%p32, %r44, 1;
	cvt.u64.u32 	%rd76, %r2200;
	add.s64 	%rd17, %rd3, %rd76;
	ld.local.u8 	%rs43, [%rd17+237];
	add.s64 	%rd77, %rd76, %rd11;
	add.s64 	%rd18, %rd2, %rd77;
	st.global.u8 	[%rd18], %rs43;
	@%p32 bra 	$L__BB0_47;
	setp.eq.s32 	%p33, %r44, 2;
	ld.local.u8 	%rs44, [%rd17+238];
	st.global.u8 	[%rd18+1], %rs44;
	@%p33 bra 	$L__BB0_47;
	ld.local.u8 	%rs45, [%rd17+239];
	st.global.u8 	[%rd18+2], %rs45;
$L__BB0_47:
	mov.b32 	%r2158, 0;
	st.global.u32 	[%rd10], %r2158;
	st.global.u32 	[%rd10+4], %r87;
	add.s32 	%r2159, %r2192, %r86;
	st.global.u32 	[%rd10+8], %r2159;
	add.s32 	%r2160, %r2191, %r85;
	st.global.u32 	[%rd10+12], %r2160;
	add.s32 	%r2161, %r2190, %r84;
	st.global.u32 	[%rd10+16], %r2161;
$L__BB0_48:
	add.s32 	%r2197, %r2197, 1;
	setp.ne.s32 	%p34, %r2197, 122;
	@%p34 bra 	$L__BB0_31;
	ld.local.u8 	%rs46, [%rd6];
	add.s16 	%rs47, %rs46, 1;
	and.b16  	%rs48, %rs47, 255;
	st.local.u8 	[%rd6], %rs47;
	setp.lt.u16 	%p35, %rs48, 123;
	@%p35 bra 	$L__BB0_52;
	mov.b32 	%r2203, 238;
	mov.u64 	%rd84, %rd6;
$L__BB0_51:
	mov.b16 	%rs49, 97;
	st.local.u8 	[%rd84], %rs49;
	add.s32 	%r100, %r2203, 1;
	cvt.u64.u32 	%rd78, %r2203;
	add.s64 	%rd79, %rd3, %rd78;
	add.s64 	%rd84, %rd79, 1;
	ld.local.u8 	%rs50, [%rd79+1];
	add.s16 	%rs51, %rs50, 1;
	and.b16  	%rs52, %rs51, 255;
	st.local.u8 	[%rd79+1], %rs51;
	setp.gt.u16 	%p36, %rs52, 122;
	mov.u32 	%r2203, %r100;
	@%p36 bra 	$L__BB0_51;
$L__BB0_52:
	ld.param.u32 	%r2172, [_Z7run_setPhS_S_Pjiiii_param_7];
	add.s32 	%r2196, %r2196, 1;
	setp.ne.s32 	%p37, %r2196, %r2172;
	@%p37 bra 	$L__BB0_30;
$L__BB0_53:
	ld.local.u8 	%rs53, [%rd3+237];
	st.global.u8 	[%rd4], %rs53;
	ld.local.v2.u8 	{%rs54, %rs55}, [%rd3+238];
	st.global.u8 	[%rd4+1], %rs54;
	st.global.u8 	[%rd4+2], %rs55;
	ld.local.v2.b32 	{%r2163, %r2164}, [%rd3+240];
	mov.b64 	%rd80, {%r2165, %r2164};
	bfe.u32 	%r2166, %r2164, 0, 8;
	bfe.u32 	%r2167, %r2163, 24, 8;
	bfe.u32 	%r2168, %r2163, 16, 8;
	bfe.u32 	%r2169, %r2163, 8, 8;
	bfe.u32 	%r2170, %r2163, 0, 8;
	st.global.u8 	[%rd4+3], %r2170;
	st.global.u8 	[%rd4+4], %r2169;
	st.global.u8 	[%rd4+5], %r2168;
	st.global.u8 	[%rd4+6], %r2167;
	st.global.u8 	[%rd4+7], %r2166;
	shr.u64 	%rd81, %rd80, 40;
	st.global.u8 	[%rd4+8], %rd81;
	ret;

}


// ===== COMPILED SASS (sm_100) =====

	.target	sm_100

	.elftype	@"ET_EXEC"


//--------------------- .note.nv.tkinfo           --------------------------
	.section	.note.nv.tkinfo,"",@"SHT_NOTE"
	.sectionflags	@"SHF_NOTE_NV_TKINFO"
	.tkinfo
        /*0018*/ 	.word	0x00000002
        /*0030*/ 	.string	""
        /*0030*/ 	.string	"ptxas"
        /*0030*/ 	.string	"Cuda compilation tools, release 13.0, V13.0.88"
        /*0030*/ 	.string	"Build cuda_13.0.r13.0/compiler.36424714_0"
        /*0030*/ 	.string	"-arch sm_100 -m 64 "



//--------------------- .note.nv.cuinfo           --------------------------
	.section	.note.nv.cuinfo,"",@"SHT_NOTE"
	.sectionflags	@"SHF_NOTE_NV_CUINFO"
        /*0018*/ 	.short	0x0002
        /*001a*/ 	.short	0x0064
        /*001c*/ 	.short	0x0082
	.zero		2


//--------------------- .nv.info                  --------------------------
	.section	.nv.info,"",@"SHT_CUDA_INFO"
	.align	4


	//----- nvinfo : EIATTR_REGCOUNT
	.align		4
        /*0000*/ 	.byte	0x04, 0x2f
        /*0002*/ 	.short	(.L_1 - .L_0)
	.align		4
.L_0:
        /*0004*/ 	.word	index@(_Z7run_setPhS_S_Pjiiii)
        /*0008*/ 	.word	0x00000040


	//----- nvinfo : EIATTR_FRAME_SIZE
	.align		4
.L_1:
        /*000c*/ 	.byte	0x04, 0x11
        /*000e*/ 	.short	(.L_3 - .L_2)
	.align		4
.L_2:
        /*0010*/ 	.word	index@(_Z7run_setPhS_S_Pjiiii)
        /*0014*/ 	.word	0x00000140


	//----- nvinfo : EIATTR_MIN_STACK_SIZE
	.align		4
.L_3:
        /*0018*/ 	.byte	0x04, 0x12
        /*001a*/ 	.short	(.L_5 - .L_4)
	.align		4
.L_4:
        /*001c*/ 	.word	index@(_Z7run_setPhS_S_Pjiiii)
        /*0020*/ 	.word	0x00000140
.L_5:


//--------------------- .nv.compat                --------------------------
	.section	.nv.compat,"",@"SHT_CUDA_COMPAT_INFO"
	.align	4
        /*0000*/ 	.byte	0x02, 0x09, 0x00, 0x00, 0x02, 0x02, 0x01, 0x00, 0x02, 0x05, 0x05, 0x00, 0x03, 0x07, 0x01, 0x01
        /*0010*/ 	.byte	0x02, 0x03, 0x00, 0x00, 0x02, 0x06, 0x01, 0x00, 0x04, 0x0b, 0x08, 0x00, 0x09, 0x00, 0x00, 0x00
        /*0020*/ 	.byte	0x00, 0x00, 0x00, 0x00


//--------------------- .nv.info._Z7run_setPhS_S_Pjiiii --------------------------
	.section	.nv.info._Z7run_setPhS_S_Pjiiii,"",@"SHT_CUDA_INFO"
	.sectionflags	@""
	.align	4


	//----- nvinfo : EIATTR_CUDA_API_VERSION
	.align		4
        /*0000*/ 	.byte	0x04, 0x37
        /*0002*/ 	.short	(.L_7 - .L_6)
.L_6:
        /*0004*/ 	.word	0x00000082


	//----- nvinfo : EIATTR_KPARAM_INFO
	.align		4
.L_7:
        /*0008*/ 	.byte	0x04, 0x17
        /*000a*/ 	.short	(.L_9 - .L_8)
.L_8:
        /*000c*/ 	.word	0x00000000
        /*0010*/ 	.short	0x0007
        /*0012*/ 	.short	0x002c
        /*0014*/ 	.byte	0x00, 0xf0, 0x11, 0x00


	//----- nvinfo : EIATTR_KPARAM_INFO
	.align		4
.L_9:
        /*0018*/ 	.byte	0x04, 0x17
        /*001a*/ 	.short	(.L_11 - .L_10)
.L_10:
        /*001c*/ 	.word	0x00000000
        /*0020*/ 	.short	0x0006
        /*0022*/ 	.short	0x0028
        /*0024*/ 	.byte	0x00, 0xf0, 0x11, 0x00


	//----- nvinfo : EIATTR_KPARAM_INFO
	.align		4
.L_11:
        /*0028*/ 	.byte	0x04, 0x17
        /*002a*/ 	.short	(.L_13 - .L_12)
.L_12:
        /*002c*/ 	.word	0x00000000
        /*0030*/ 	.short	0x0005
        /*0032*/ 	.short	0x0024
        /*0034*/ 	.byte	0x00, 0xf0, 0x11, 0x00


	//----- nvinfo : EIATTR_KPARAM_INFO
	.align		4
.L_13:
        /*0038*/ 	.byte	0x04, 0x17
        /*003a*/ 	.short	(.L_15 - .L_14)
.L_14:
        /*003c*/ 	.word	0x00000000
        /*0040*/ 	.short	0x0004
        /*0042*/ 	.short	0x0020
        /*0044*/ 	.byte	0x00, 0xf0, 0x11, 0x00


	//----- nvinfo : EIATTR_KPARAM_INFO
	.align		4
.L_15:
        /*0048*/ 	.byte	0x04, 0x17
        /*004a*/ 	.short	(.L_17 - .L_16)
.L_16:
        /*004c*/ 	.word	0x00000000
        /*0050*/ 	.short	0x0003
        /*0052*/ 	.short	0x0018
        /*0054*/ 	.byte	0x00, 0xf5, 0x21, 0x00


	//----- nvinfo : EIATTR_KPARAM_INFO
	.align		4
.L_17:
        /*0058*/ 	.byte	0x04, 0x17
        /*005a*/ 	.short	(.L_19 - .L_18)
.L_18:
        /*005c*/ 	.word	0x00000000
        /*0060*/ 	.short	0x0002
        /*0062*/ 	.short	0x0010
        /*0064*/ 	.byte	0x00, 0xf5, 0x21, 0x00


	//----- nvinfo : EIATTR_KPARAM_INFO
	.align		4
.L_19:
        /*0068*/ 	.byte	0x04, 0x17
        /*006a*/ 	.short	(.L_21 - .L_20)
.L_20:
        /*006c*/ 	.word	0x00000000
        /*0070*/ 	.short	0x0001
        /*0072*/ 	.short	0x0008
        /*0074*/ 	.byte	0x00, 0xf5, 0x21, 0x00


	//----- nvinfo : EIATTR_KPARAM_INFO
	.align		4
.L_21:
        /*0078*/ 	.byte	0x04, 0x17
        /*007a*/ 	.short	(.L_23 - .L_22)
.L_22:
        /*007c*/ 	.word	0x00000000
        /*0080*/ 	.short	0x0000
        /*0082*/ 	.short	0x0000
        /*0084*/ 	.byte	0x00, 0xf5, 0x21, 0x00


	//----- nvinfo : EIATTR_SPARSE_MMA_MASK
	.align		4
.L_23:
        /*0088*/ 	.byte	0x03, 0x50
        /*008a*/ 	.short	0x0000


	//----- nvinfo : EIATTR_MAXREG_COUNT
	.align		4
        /*008c*/ 	.byte	0x03, 0x1b
        /*008e*/ 	.short	0x00ff


	//----- nvinfo : EIATTR_MERCURY_ISA_VERSION
	.align		4
        /*0090*/ 	.byte	0x03, 0x5f
        /*0092*/ 	.short	0x0101


	//----- nvinfo : EIATTR_VRC_CTA_INIT_COUNT
	.align		4
        /*0094*/ 	.byte	0x02, 0x4a
	.zero		1
	.zero		1


	//----- nvinfo : EIATTR_EXIT_INSTR_OFFSETS
	.align		4
        /*0098*/ 	.byte	0x04, 0x1c
        /*009a*/ 	.short	(.L_25 - .L_24)


	//   ....[0]....
.L_24:
        /*009c*/ 	.word	0x00006810


	//----- nvinfo : EIATTR_CRS_STACK_SIZE
	.align		4
.L_25:
        /*00a0*/ 	.byte	0x04, 0x1e
        /*00a2*/ 	.short	(.L_27 - .L_26)
.L_26:
        /*00a4*/ 	.word	0x00000000


	//----- nvinfo : EIATTR_CBANK_PARAM_SIZE
	.align		4
.L_27:
        /*00a8*/ 	.byte	0x03, 0x19
        /*00aa*/ 	.short	0x0030


	//----- nvinfo : EIATTR_PARAM_CBANK
	.align		4
        /*00ac*/ 	.byte	0x04, 0x0a
        /*00ae*/ 	.short	(.L_29 - .L_28)
	.align		4
.L_28:
        /*00b0*/ 	.word	index@(.nv.constant0._Z7run_setPhS_S_Pjiiii)
        /*00b4*/ 	.short	0x0380
        /*00b6*/ 	.short	0x0030


	//----- nvinfo : EIATTR_SW_WAR
	.align		4
.L_29:
        /*00b8*/ 	.byte	0x04, 0x36
        /*00ba*/ 	.short	(.L_31 - .L_30)
.L_30:
        /*00bc*/ 	.word	0x00000008
.L_31:


//--------------------- .nv.callgraph             --------------------------
	.section	.nv.callgraph,"",@"SHT_CUDA_CALLGRAPH"
	.align	4
	.sectionentsize	8
	.align		4
        /*0000*/ 	.word	0x00000000
	.align		4
        /*0004*/ 	.word	0xffffffff
	.align		4
        /*0008*/ 	.word	0x00000000
	.align		4
        /*000c*/ 	.word	0xfffffffe
	.align		4
        /*0010*/ 	.word	0x00000000
	.align		4
        /*0014*/ 	.word	0xfffffffd
	.align		4
        /*0018*/ 	.word	0x00000000
	.align		4
        /*001c*/ 	.word	0xfffffffc


//--------------------- .text._Z7run_setPhS_S_Pjiiii --------------------------
	.section	.text._Z7run_setPhS_S_Pjiiii,"ax",@progbits
	.align	128
        .global         _Z7run_setPhS_S_Pjiiii
        .type           _Z7run_setPhS_S_Pjiiii,@function
        .size           _Z7run_setPhS_S_Pjiiii,(.L_x_25 - _Z7run_setPhS_S_Pjiiii)
        .other          _Z7run_setPhS_S_Pjiiii,@"STO_CUDA_ENTRY STV_DEFAULT"
_Z7run_setPhS_S_Pjiiii:
.text._Z7run_setPhS_S_Pjiiii:
[----:B------:R-:W0:Y:S01]  /*0000*/  LDC R1, c[0x0][0x37c] ;  /* 0x0000df00ff017b82 */ /* 0x000e220000000800 */
[----:B------:R-:W1:Y:S01]  /*0010*/  S2R R0, SR_TID.X ;  /* 0x0000000000007919 */ /* 0x000e620000002100 */
[----:B------:R-:W2:Y:S06]  /*0020*/  LDCU UR16, c[0x0][0x3a0] ;  /* 0x00007400ff1077ac */ /* 0x000eac0008000800 */
[----:B------:R-:W1:Y:S01]  /*0030*/  S2UR UR4, SR_CTAID.X ;  /* 0x00000000000479c3 */ /* 0x000e620000002500 */
[----:B0-----:R-:W-:Y:S01]  /*0040*/  VIADD R1, R1, 0xfffffec0 ;  /* 0xfffffec001017836 */ /* 0x001fe20000000000 */
[----:B------:R-:W0:Y:S04]  /*0050*/  LDCU.64 UR14, c[0x0][0x358] ;  /* 0x00006b00ff0e77ac */ /* 0x000e280008000a00 */
[----:B------:R-:W-:-:S02]  /*0060*/  R2UR UR17, R1 ;  /* 0x00000000011172ca */ /* 0x000fc400000e0000 */
[----:B------:R-:W1:Y:S01]  /*0070*/  LDC R17, c[0x0][0x360] ;  /* 0x0000d800ff117b82 */ /* 0x000e620000000800 */
[----:B--2---:R-:W-:Y:S01]  /*0080*/  UISETP.NE.AND UP0, UPT, UR16, URZ, UPT ;  /* 0x000000ff1000728c */ /* 0x004fe2000bf05270 */
[----:B-1----:R-:W-:-:S08]  /*0090*/  IMAD R17, R17, UR4, R0 ;  /* 0x0000000411117c24 */ /* 0x002fd0000f8e0200 */
[----:B0-----:R-:W-:Y:S05]  /*00a0*/  BRA.U !UP0, `(.L_x_0) ;  /* 0x0000000508947547 */ /* 0x001fea000b800000 */
[----:B------:R-:W-:Y:S01]  /*00b0*/  UISETP.GE.U32.AND UP0, UPT, UR16, 0x10, UPT ;  /* 0x000000101000788c */ /* 0x000fe2000bf06070 */
[----:B------:R-:W-:Y:S01]  /*00c0*/  IMAD.MOV.U32 R0, RZ, RZ, RZ ;  /* 0x000000ffff007224 */ /* 0x000fe200078e00ff */
[----:B------:R-:W-:-:S04]  /*00d0*/  ULOP3.LUT UR5, UR16, 0xf, URZ, 0xc0, !UPT ;  /* 0x0000000f10057892 */ /* 0x000fc8000f8ec0ff */
[----:B------:R-:W-:-:S03]  /*00e0*/  UISETP.NE.AND UP1, UPT, UR5, URZ, UPT ;  /* 0x000000ff0500728c */ /* 0x000fc6000bf25270 */
[----:B------:R-:W-:Y:S08]  /*00f0*/  BRA.U !UP0, `(.L_x_1) ;  /* 0x0000000108a07547 */ /* 0x000ff0000b800000 */
[----:B------:R-:W-:Y:S01]  /*0100*/  IMAD.MOV.U32 R0, RZ, RZ, RZ ;  /* 0x000000ffff007224 */ /* 0x000fe200078e00ff */
[----:B------:R-:W0:Y:S01]  /*0110*/  LDCU.64 UR8, c[0x0][0x380] ;  /* 0x00007000ff0877ac */ /* 0x000e220008000a00 */
[----:B------:R-:W-:Y:S01]  /*0120*/  ULOP3.LUT UR6, UR16, 0xfffffff0, URZ, 0xc0, !UPT ;  /* 0xfffffff010067892 */ /* 0x000fe2000f8ec0ff */
[----:B------:R-:W-:-:S11]  /*0130*/  UMOV UR4, URZ ;  /* 0x000000ff00047c82 */ /* 0x000fd60008000000 */
.L_x_2:
[----:B01----:R-:W-:-:S05]  /*0140*/  IADD3 R2, P0, PT, R0, UR8, RZ ;  /* 0x0000000800027c10 */ /* 0x003fca000ff1e0ff */
[----:B------:R-:W-:-:S05]  /*0150*/  IMAD.X R3, RZ, RZ, UR9, P0 ;  /* 0x00000009ff037e24 */ /* 0x000fca00080e06ff */
[----:B------:R-:W2:Y:S04]  /*0160*/  LDG.E.U8 R4, desc[UR14][R2.64+0xf] ;  /* 0x00000f0e02047981 */ /* 0x000ea8000c1e1100 */
[----:B------:R-:W2:Y:S04]  /*0170*/  LDG.E.U8 R5, desc[UR14][R2.64+0xe] ;  /* 0x00000e0e02057981 */ /* 0x000ea8000c1e1100 */
[----:B------:R-:W3:Y:S04]  /*0180*/  LDG.E.U8 R6, desc[UR14][R2.64+0xd] ;  /* 0x00000d0e02067981 */ /* 0x000ee8000c1e1100 */
[----:B------:R-:W3:Y:S04]  /*0190*/  LDG.E.U8 R7, desc[UR14][R2.64+0xc] ;  /* 0x00000c0e02077981 */ /* 0x000ee8000c1e1100 */
[----:B------:R-:W4:Y:S04]  /*01a0*/  LDG.E.U8 R8, desc[UR14][R2.64+0xb] ;  /* 0x00000b0e02087981 */ /* 0x000f28000c1e1100 */
[----:B------:R-:W4:Y:S04]  /*01b0*/  LDG.E.U8 R9, desc[UR14][R2.64+0xa] ;  /* 0x00000a0e02097981 */ /* 0x000f28000c1e1100 */
[----:B------:R-:W5:Y:S04]  /*01c0*/  LDG.E.U8 R10, desc[UR14][R2.64+0x9] ;  /* 0x0000090e020a7981 */ /* 0x000f68000c1e1100 */
        /* <DEDUP_REMOVED lines=8> */
[----:B------:R0:W5:Y:S01]  /*0250*/  LDG.E.U8 R21, desc[UR14][R2.64] ;  /* 0x0000000e02157981 */ /* 0x000162000c1e1100 */
[----:B------:R-:W-:-:S04]  /*0260*/  UIADD3 UR4, UPT, UPT, UR4, 0x10, URZ ;  /* 0x0000001004047890 */ /* 0x000fc8000fffe0ff */
[----:B------:R-:W-:Y:S01]  /*0270*/  UISETP.NE.AND UP0, UPT, UR4, UR6, UPT ;  /* 0x000000060400728c */ /* 0x000fe2000bf05270 */
[----:B0-----:R-:W-:Y:S02]  /*0280*/  IMAD.IADD R2, R1, 0x1, R0 ;  /* 0x0000000101027824 */ /* 0x001fe400078e0200 */
[----:B------:R-:W-:Y:S01]  /*0290*/  VIADD R0, R0, 0x10 ;  /* 0x0000001000007836 */ /* 0x000fe20000000000 */
[----:B--2---:R-:W-:Y:S02]  /*02a0*/  PRMT R4, R5, 0x3340, R4 ;  /* 0x0000334005047816 */ /* 0x004fe40000000004 */
[----:B---3--:R-:W-:-:S04]  /*02b0*/  PRMT R7, R7, 0x3340, R6 ;  /* 0x0000334007077816 */ /* 0x008fc80000000006 */
[----:B------:R-:W-:Y:S02]  /*02c0*/  PRMT R7, R7, 0x5410, R4 ;  /* 0x0000541007077816 */ /* 0x000fe40000000004 */
[----:B----4-:R-:W-:Y:S02]  /*02d0*/  PRMT R8, R9, 0x3340, R8 ;  /* 0x0000334009087816 */ /* 0x010fe40000000008 */
[----:B-----5:R-:W-:-:S04]  /*02e0*/  PRMT R11, R11, 0x3340, R10 ;  /* 0x000033400b0b7816 */ /* 0x020fc8000000000a */
[----:B------:R-:W-:Y:S02]  /*02f0*/  PRMT R6, R11, 0x5410, R8 ;  /* 0x000054100b067816 */ /* 0x000fe40000000008 */
[----:B------:R-:W-:Y:S02]  /*0300*/  PRMT R12, R13, 0x3340, R12 ;  /* 0x000033400d0c7816 */ /* 0x000fe4000000000c */
[----:B------:R-:W-:-:S04]  /*0310*/  PRMT R15, R15, 0x3340, R14 ;  /* 0x000033400f0f7816 */ /* 0x000fc8000000000e */
[----:B------:R-:W-:Y:S02]  /*0320*/  PRMT R5, R15, 0x5410, R12 ;  /* 0x000054100f057816 */ /* 0x000fe4000000000c */
[----:B------:R-:W-:Y:S02]  /*0330*/  PRMT R16, R19, 0x3340, R16 ;  /* 0x0000334013107816 */ /* 0x000fe40000000010 */
[----:B------:R-:W-:-:S04]  /*0340*/  PRMT R21, R21, 0x3340, R18 ;  /* 0x0000334015157816 */ /* 0x000fc80000000012 */
[----:B------:R-:W-:-:S05]  /*0350*/  PRMT R4, R21, 0x5410, R16 ;  /* 0x0000541015047816 */ /* 0x000fca0000000010 */
[----:B------:R1:W-:Y:S01]  /*0360*/  STL.128 [R2], R4 ;  /* 0x0000000402007387 */ /* 0x0003e20000100c00 */
[----:B------:R-:W-:Y:S05]  /*0370*/  BRA.U UP0, `(.L_x_2) ;  /* 0xfffffffd00707547 */ /* 0x000fea000b83ffff */
.L_x_1:
[----:B------:R-:W-:Y:S05]  /*0380*/  BRA.U !UP1, `(.L_x_0) ;  /* 0x0000000109dc7547 */ /* 0x000fea000b800000 */
[----:B------:R-:W-:Y:S02]  /*0390*/  UISETP.GE.U32.AND UP0, UPT, UR5, 0x8, UPT ;  /* 0x000000080500788c */ /* 0x000fe4000bf06070 */
[----:B------:R-:W-:-:S04]  /*03a0*/  ULOP3.LUT UR4, UR16, 0x7, URZ, 0xc0, !UPT ;  /* 0x0000000710047892 */ /* 0x000fc8000f8ec0ff */
[----:B------:R-:W-:-:S03]  /*03b0*/  UISETP.NE.AND UP1, UPT, UR4, URZ, UPT ;  /* 0x000000ff0400728c */ /* 0x000fc6000bf25270 */
[----:B------:R-:W-:Y:S08]  /*03c0*/  BRA.U !UP0, `(.L_x_3) ;  /* 0x0000000108547547 */ /* 0x000ff0000b800000 */
[----:B------:R-:W1:Y:S02]  /*03d0*/  LDCU.64 UR6, c[0x0][0x380] ;  /* 0x00007000ff0677ac */ /* 0x000e640008000a00 */
[----:B-1----:R-:W-:-:S05]  /*03e0*/  IADD3 R2, P0, PT, R0, UR6, RZ ;  /* 0x0000000600027c10 */ /* 0x002fca000ff1e0ff */
[----:B------:R-:W-:-:S05]  /*03f0*/  IMAD.X R3, RZ, RZ, UR7, P0 ;  /* 0x00000007ff037e24 */ /* 0x000fca00080e06ff */
[----:B------:R-:W2:Y:S04]  /*0400*/  LDG.E.U8 R4, desc[UR14][R2.64] ;  /* 0x0000000e02047981 */ /* 0x000ea8000c1e1100 */
[----:B------:R-:W3:Y:S04]  /*0410*/  LDG.E.U8 R5, desc[UR14][R2.64+0x1] ;  /* 0x0000010e02057981 */ /* 0x000ee8000c1e1100 */
[----:B------:R-:W4:Y:S04]  /*0420*/  LDG.E.U8 R6, desc[UR14][R2.64+0x2] ;  /* 0x0000020e02067981 */ /* 0x000f28000c1e1100 */
[----:B------:R-:W5:Y:S04]  /*0430*/  LDG.E.U8 R7, desc[UR14][R2.64+0x3] ;  /* 0x0000030e02077981 */ /* 0x000f68000c1e1100 */
[----:B------:R-:W5:Y:S04]  /*0440*/  LDG.E.U8 R8, desc[UR14][R2.64+0x4] ;  /* 0x0000040e02087981 */ /* 0x000f68000c1e1100 */
[----:B------:R-:W5:Y:S04]  /*0450*/  LDG.E.U8 R9, desc[UR14][R2.64+0x5] ;  /* 0x0000050e02097981 */ /* 0x000f68000c1e1100 */
[----:B------:R-:W5:Y:S04]  /*0460*/  LDG.E.U8 R10, desc[UR14][R2.64+0x6] ;  /* 0x0000060e020a7981 */ /* 0x000f68000c1e1100 */
[----:B------:R-:W5:Y:S01]  /*0470*/  LDG.E.U8 R11, desc[UR14][R2.64+0x7] ;  /* 0x0000070e020b7981 */ /* 0x000f62000c1e1100 */
[----:B------:R-:W-:-:S02]  /*0480*/  IMAD.IADD R12, R1, 0x1, R0 ;  /* 0x00000001010c7824 */ /* 0x000fc400078e0200 */
[----:B------:R-:W-:-:S03]  /*0490*/  VIADD R0, R0, 0x8 ;  /* 0x0000000800007836 */ /* 0x000fc60000000000 */
[----:B--2---:R0:W-:Y:S04]  /*04a0*/  STL.U8 [R12], R4 ;  /* 0x000000040c007387 */ /* 0x0041e80000100000 */
[----:B---3--:R0:W-:Y:S04]  /*04b0*/  STL.U8 [R12+0x1], R5 ;  /* 0x000001050c007387 */ /* 0x0081e80000100000 */
[----:B----4-:R0:W-:Y:S04]  /*04c0*/  STL.U8 [R12+0x2], R6 ;  /* 0x000002060c007387 */ /* 0x0101e80000100000 */
[----:B-----5:R0:W-:Y:S04]  /*04d0*/  STL.U8 [R12+0x3], R7 ;  /* 0x000003070c007387 */ /* 0x0201e80000100000 */
[----:B------:R0:W-:Y:S04]  /*04e0*/  STL.U8 [R12+0x4], R8 ;  /* 0x000004080c007387 */ /* 0x0001e80000100000 */
[----:B------:R0:W-:Y:S04]  /*04f0*/  STL.U8 [R12+0x5], R9 ;  /* 0x000005090c007387 */ /* 0x0001e80000100000 */
[----:B------:R0:W-:Y:S04]  /*0500*/  STL.U8 [R12+0x6], R10 ;  /* 0x0000060a0c007387 */ /* 0x0001e80000100000 */
[----:B------:R0:W-:Y:S02]  /*0510*/  STL.U8 [R12+0x7], R11 ;  /* 0x0000070b0c007387 */ /* 0x0001e40000100000 */
.L_x_3:
        /* <DEDUP_REMOVED lines=8> */
[----:B0-----:R-:W2:Y:S04]  /*05a0*/  LDG.E.U8 R4, desc[UR14][R2.64] ;  /* 0x0000000e02047981 */ /* 0x001ea8000c1e1100 */
[----:B------:R-:W3:Y:S04]  /*05b0*/  LDG.E.U8 R6, desc[UR14][R2.64+0x1] ;  /* 0x0000010e02067981 */ /* 0x000ee8000c1e1100 */
[----:B------:R-:W4:Y:S04]  /*05c0*/  LDG.E.U8 R8, desc[UR14][R2.64+0x2] ;  /* 0x0000020e02087981 */ /* 0x000f28000c1e1100 */
[----:B------:R-:W5:Y:S01]  /*05d0*/  LDG.E.U8 R10, desc[UR14][R2.64+0x3] ;  /* 0x0000030e020a7981 */ /* 0x000f62000c1e1100 */
[----:B------:R-:W-:-:S02]  /*05e0*/  IMAD.IADD R5, R1, 0x1, R0 ;  /* 0x0000000101057824 */ /* 0x000fc400078e0200 */
[----:B------:R-:W-:-:S03]  /*05f0*/  VIADD R0, R0, 0x4 ;  /* 0x0000000400007836 */ /* 0x000fc60000000000 */
[----:B--2---:R2:W-:Y:S04]  /*0600*/  STL.U8 [R5], R4 ;  /* 0x0000000405007387 */ /* 0x0045e80000100000 */
[----:B---3--:R2:W-:Y:S04]  /*0610*/  STL.U8 [R5+0x1], R6 ;  /* 0x0000010605007387 */ /* 0x0085e80000100000 */
[----:B----4-:R2:W-:Y:S04]  /*0620*/  STL.U8 [R5+0x2], R8 ;  /* 0x0000020805007387 */ /* 0x0105e80000100000 */
[----:B-----5:R2:W-:Y:S02]  /*0630*/  STL.U8 [R5+0x3], R10 ;  /* 0x0000030a05007387 */ /* 0x0205e40000100000 */
.L_x_4:
[----:B------:R-:W-:Y:S05]  /*0640*/  BRA.U !UP1, `(.L_x_0) ;  /* 0x00000001092c7547 */ /* 0x000fea000b800000 */
[----:B------:R-:W3:Y:S01]  /*0650*/  LDCU.64 UR6, c[0x0][0x380] ;  /* 0x00007000ff0677ac */ /* 0x000ee20008000a00 */
[----:B------:R-:W-:-:S05]  /*0660*/  UMOV UR4, URZ ;  /* 0x000000ff00047c82 */ /* 0x000fca0008000000 */
.L_x_5:
[----:B-1-34-:R-:W-:-:S05]  /*0670*/  IADD3 R2, P0, PT, R0, UR6, RZ ;  /* 0x0000000600027c10 */ /* 0x01afca000ff1e0ff */
[----:B------:R-:W-:-:S05]  /*0680*/  IMAD.X R3, RZ, RZ, UR7, P0 ;  /* 0x00000007ff037e24 */ /* 0x000fca00080e06ff */
[----:B------:R-:W3:Y:S01]  /*0690*/  LDG.E.U8 R2, desc[UR14][R2.64] ;  /* 0x0000000e02027981 */ /* 0x000ee2000c1e1100 */
[----:B0-2---:R-:W-:Y:S01]  /*06a0*/  IMAD.IADD R5, R1, 0x1, R0 ;  /* 0x0000000101057824 */ /* 0x005fe200078e0200 */
[----:B------:R-:W-:Y:S01]  /*06b0*/  UIADD3 UR4, UPT, UPT, UR4, 0x1, URZ ;  /* 0x0000000104047890 */ /* 0x000fe2000fffe0ff */
[----:B------:R-:W-:-:S03]  /*06c0*/  VIADD R0, R0, 0x1 ;  /* 0x0000000100007836 */ /* 0x000fc60000000000 */
[----:B------:R-:W-:Y:S01]  /*06d0*/  UISETP.NE.AND UP0, UPT, UR4, UR5, UPT ;  /* 0x000000050400728c */ /* 0x000fe2000bf05270 */
[----:B---3--:R4:W-:Y:S08]  /*06e0*/  STL.U8 [R5], R2 ;  /* 0x0000000205007387 */ /* 0x0089f00000100000 */
[----:B------:R-:W-:Y:S05]  /*06f0*/  BRA.U UP0, `(.L_x_5) ;  /* 0xfffffffd00dc7547 */ /* 0x000fea000b83ffff */
.L_x_0:
[----:B------:R-:W0:Y:S01]  /*0700*/  LDCU.64 UR4, c[0x0][0x388] ;  /* 0x00007100ff0477ac */ /* 0x000e220008000a00 */
[----:B------:R-:W-:-:S05]  /*0710*/  IMAD R0, R17, 0x9, RZ ;  /* 0x0000000911007824 */ /* 0x000fca00078e02ff */
[----:B0-2---:R-:W-:-:S04]  /*0720*/  IADD3 R10, P0, PT, R0, UR4, RZ ;  /* 0x00000004000a7c10 */ /* 0x005fc8000ff1e0ff */
[----:B------:R-:W-:-:S05]  /*0730*/  LEA.HI.X.SX32 R11, R0, UR5, 0x1, P0 ;  /* 0x00000005000b7c11 */ /* 0x000fca00080f0eff */
[----:B-1--4-:R-:W2:Y:S04]  /*0740*/  LDG.E.U8 R2, desc[UR14][R10.64+0x6] ;  /* 0x0000060e0a027981 */ /* 0x012ea8000c1e1100 */
[----:B------:R-:W2:Y:S04]  /*0750*/  LDG.E.U8 R5, desc[UR14][R10.64+0x5] ;  /* 0x0000050e0a057981 */ /* 0x000ea8000c1e1100 */
[----:B------:R-:W3:Y:S04]  /*0760*/  LDG.E.U8 R6, desc[UR14][R10.64+0x4] ;  /* 0x0000040e0a067981 */ /* 0x000ee8000c1e1100 */
[----:B------:R-:W3:Y:S04]  /*0770*/  LDG.E.U8 R7, desc[UR14][R10.64+0x3] ;  /* 0x0000030e0a077981 */ /* 0x000ee8000c1e1100 */
[----:B------:R-:W4:Y:S04]  /*0780*/  LDG.E.U8 R4, desc[UR14][R10.64+0x1] ;  /* 0x0000010e0a047981 */ /* 0x000f28000c1e1100 */
[----:B------:R-:W4:Y:S04]  /*0790*/  LDG.E.U8 R3, desc[UR14][R10.64+0x2] ;  /* 0x0000020e0a037981 */ /* 0x000f28000c1e1100 */
[----:B------:R-:W5:Y:S04]  /*07a0*/  LDG.E.U8 R8, desc[UR14][R10.64+0x7] ;  /* 0x0000070e0a087981 */ /* 0x000f68000c1e1100 */
[----:B------:R-:W5:Y:S04]  /*07b0*/  LDG.E.U8 R9, desc[UR14][R10.64+0x8] ;  /* 0x0000080e0a097981 */ /* 0x000f68000c1e1100 */
[----:B------:R-:W5:Y:S01]  /*07c0*/  LDG.E.U8 R0, desc[UR14][R10.64] ;  /* 0x0000000e0a007981 */ /* 0x000f62000c1e1100 */
[----:B------:R-:W-:-:S04]  /*07d0*/  UIADD3 UR4, UPT, UPT, UR16, 0x8, URZ ;  /* 0x0000000810047890 */ /* 0x000fc8000fffe0ff */
[----:B------:R-:W-:-:S04]  /*07e0*/  USHF.R.S32.HI UR5, URZ, 0x1f, UR4 ;  /* 0x0000001fff057899 */ /* 0x000fc80008011404 */
[----:B------:R-:W-:-:S04]  /*07f0*/  ULEA.HI UR5, UR5, UR4, URZ, 0x6 ;  /* 0x0000000405057291 */ /* 0x000fc8000f8f30ff */
[----:B------:R-:W-:-:S04]  /*0800*/  ULOP3.LUT UR6, UR5, 0xffffffc0, URZ, 0xc0, !UPT ;  /* 0xffffffc005067892 */ /* 0x000fc8000f8ec0ff */
[----:B------:R-:W-:-:S04]  /*0810*/  UIADD3 UR4, UPT, UPT, UR6, -0x1, -UR16 ;  /* 0xffffffff06047890 */ /* 0x000fc8000fffe810 */
[----:B------:R-:W-:-:S04]  /*0820*/  UIADD3 UR7, UPT, UPT, UR4, 0x38, URZ ;  /* 0x0000003804077890 */ /* 0x000fc8000fffe0ff */
[----:B------:R-:W-:Y:S02]  /*0830*/  UISETP.NE.AND UP0, UPT, UR7, URZ, UPT ;  /* 0x000000ff0700728c */ /* 0x000fe4000bf05270 */
[----:B------:R-:W-:Y:S01]  /*0840*/  USHF.R.S32.HI UR8, URZ, 0x1f, UR16 ;  /* 0x0000001fff087899 */ /* 0x000fe20008011410 */
[----:B--2---:R-:W-:Y:S01]  /*0850*/  PRMT R2, R5, 0x3340, R2 ;  /* 0x0000334005027816 */ /* 0x004fe20000000002 */
[----:B------:R-:W-:Y:S01]  /*0860*/  IMAD.MOV.U32 R5, RZ, RZ, 0x80 ;  /* 0x00000080ff057424 */ /* 0x000fe200078e00ff */
[----:B---3--:R-:W-:-:S04]  /*0870*/  PRMT R7, R7, 0x3340, R6 ;  /* 0x0000334007077816 */ /* 0x008fc80000000006 */
[----:B------:R-:W-:Y:S02]  /*0880*/  PRMT R2, R7, 0x5410, R2 ;  /* 0x0000541007027816 */ /* 0x000fe40000000002 */
[----:B----4-:R-:W-:Y:S01]  /*0890*/  PRMT R4, R3, 0x7604, R4 ;  /* 0x0000760403047816 */ /* 0x010fe20000000004 */
[----:B------:R-:W-:Y:S02]  /*08a0*/  VIADD R3, R1, UR16 ;  /* 0x0000001001037c36 */ /* 0x000fe40008000000 */
[----:B------:R0:W-:Y:S01]  /*08b0*/  STL [R1+0xf0], R2 ;  /* 0x0000f00201007387 */ /* 0x0001e20000100800 */
[----:B-----5:R-:W-:-:S03]  /*08c0*/  PRMT R6, R9, 0x7604, R8 ;  /* 0x0000760409067816 */ /* 0x020fc60000000008 */
[----:B------:R0:W-:Y:S04]  /*08d0*/  STL.U16 [R1+0xee], R4 ;  /* 0x0000ee0401007387 */ /* 0x0001e80000100400 */
[----:B------:R0:W-:Y:S04]  /*08e0*/  STL.U16 [R1+0xf4], R6 ;  /* 0x0000f40601007387 */ /* 0x0001e80000100400 */
[----:B------:R0:W-:Y:S04]  /*08f0*/  STL.U8 [R1+0xed], R0 ;  /* 0x0000ed0001007387 */ /* 0x0001e80000100000 */
[----:B------:R0:W-:Y:S01]  /*0900*/  STL.U8 [R3], R5 ;  /* 0x0000000503007387 */ /* 0x0001e20000100000 */
[----:B------:R-:W-:Y:S05]  /*0910*/  BRA.U !UP0, `(.L_x_6) ;  /* 0x0000000108c07547 */ /* 0x000fea000b800000 */
[----:B------:R-:W-:Y:S02]  /*0920*/  UIADD3 UR4, UPT, UPT, UR6, 0x36, -UR16 ;  /* 0x0000003606047890 */ /* 0x000fe4000fffe810 */
[----:B------:R-:W-:Y:S02]  /*0930*/  ULOP3.LUT UR9, UR7, 0x7, URZ, 0xc0, !UPT ;  /* 0x0000000707097892 */ /* 0x000fe4000f8ec0ff */
[----:B------:R-:W-:Y:S02]  /*0940*/  UISETP.GE.U32.AND UP0, UPT, UR4, 0x7, UPT ;  /* 0x000000070400788c */ /* 0x000fe4000bf06070 */
[----:B------:R-:W-:Y:S01]  /*0950*/  UISETP.NE.AND UP1, UPT, UR9, URZ, UPT ;  /* 0x000000ff0900728c */ /* 0x000fe2000bf25270 */
[----:B------:R-:W-:Y:S01]  /*0960*/  UMOV UR4, URZ ;  /* 0x000000ff00047c82 */ /* 0x000fe20008000000 */
[----:B------:R-:W-:-:S05]  /*0970*/  UIADD3 UR11, UPT, UPT, UR16, 0x1, URZ ;  /* 0x00000001100b7890 */ /* 0x000fca000fffe0ff */
[----:B------:R-:W-:Y:S07]  /*0980*/  BRA.U !UP0, `(.L_x_7) ;  /* 0x0000000108447547 */ /* 0x000fee000b800000 */
[----:B------:R-:W-:Y:S01]  /*0990*/  ULOP3.LUT UR10, UR7, 0xfffffff8, URZ, 0xc0, !UPT ;  /* 0xfffffff8070a7892 */ /* 0x000fe2000f8ec0ff */
[----:B------:R-:W-:Y:S01]  /*09a0*/  UMOV UR4, URZ ;  /* 0x000000ff00047c82 */ /* 0x000fe20008000000 */
[----:B------:R-:W-:-:S10]  /*09b0*/  UMOV UR5, URZ ;  /* 0x000000ff00057c82 */ /* 0x000fd40008000000 */
.L_x_8:
[----:B01----:R-:W-:Y:S01]  /*09c0*/  IMAD.U32 R0, RZ, RZ, UR11 ;  /* 0x0000000bff007e24 */ /* 0x003fe2000f8e00ff */
[----:B------:R-:W-:-:S04]  /*09d0*/  UIADD3 UR5, UPT, UPT, UR5, 0x8, URZ ;  /* 0x0000000805057890 */ /* 0x000fc8000fffe0ff */
[----:B------:R-:W-:Y:S01]  /*09e0*/  IADD3 R0, PT, PT, R1, UR4, R0 ;  /* 0x0000000401007c10 */ /* 0x000fe2000fffe000 */
[----:B------:R-:W-:Y:S02]  /*09f0*/  UISETP.NE.AND UP0, UPT, UR5, UR10, UPT ;  /* 0x0000000a0500728c */ /* 0x000fe4000bf05270 */
[----:B------:R-:W-:Y:S02]  /*0a00*/  UIADD3 UR4, UPT, UPT, UR4, 0x8, URZ ;  /* 0x0000000804047890 */ /* 0x000fe4000fffe0ff */
[----:B------:R1:W-:Y:S04]  /*0a10*/  STL.U8 [R0], RZ ;  /* 0x000000ff00007387 */ /* 0x0003e80000100000 */
[----:B------:R1:W-:Y:S04]  /*0a20*/  STL.U8 [R0+0x1], RZ ;  /* 0x000001ff00007387 */ /* 0x0003e80000100000 */
[----:B------:R1:W-:Y:S04]  /*0a30*/  STL.U8 [R0+0x2], RZ ;  /* 0x000002ff00007387 */ /* 0x0003e80000100000 */
[----:B------:R1:W-:Y:S04]  /*0a40*/  STL.U8 [R0+0x3], RZ ;  /* 0x000003ff00007387 */ /* 0x0003e80000100000 */
[----:B------:R1:W-:Y:S04]  /*0a50*/  STL.U8 [R0+0x4], RZ ;  /* 0x000004ff00007387 */ /* 0x0003e80000100000 */
[----:B------:R1:W-:Y:S04]  /*0a60*/  STL.U8 [R0+0x5], RZ ;  /* 0x000005ff00007387 */ /* 0x0003e80000100000 */
[----:B------:R1:W-:Y:S04]  /*0a70*/  STL.U8 [R0+0x6], RZ ;  /* 0x000006ff00007387 */ /* 0x0003e80000100000 */
[----:B------:R1:W-:Y:S01]  /*0a80*/  STL.U8 [R0+0x7], RZ ;  /* 0x000007ff00007387 */ /* 0x0003e20000100000 */
[----:B------:R-:W-:Y:S05]  /*0a90*/  BRA.U UP0, `(.L_x_8) ;  /* 0xfffffffd00c87547 */ /* 0x000fea000b83ffff */
.L_x_7:
[----:B------:R-:W-:Y:S05]  /*0aa0*/  BRA.U !UP1, `(.L_x_6) ;  /* 0x00000001095c7547 */ /* 0x000fea000b800000 */
[----:B------:R-:W-:Y:S01]  /*0ab0*/  UISETP.GE.U32.AND UP0, UPT, UR9, 0x4, UPT ;  /* 0x000000040900788c */ /* 0x000fe2000bf06070 */
[----:B01----:R-:W-:Y:S01]  /*0ac0*/  IMAD.U32 R0, RZ, RZ, UR11 ;  /* 0x0000000bff007e24 */ /* 0x003fe2000f8e00ff */
[----:B------:R-:W-:-:S04]  /*0ad0*/  ULOP3.LUT UR5, UR7, 0x3, URZ, 0xc0, !UPT ;  /* 0x0000000307057892 */ /* 0x000fc8000f8ec0ff */
[----:B------:R-:W-:-:S13]  /*0ae0*/  PLOP3.LUT P0, PT, PT, PT, UP0, 0x80, 0x8 ;  /* 0x000000000008781c */ /* 0x000fda0003f0f008 */
[----:B------:R-:W-:Y:S01]  /*0af0*/  @P0 IADD3 R2, PT, PT, R1, UR4, R0 ;  /* 0x0000000401020c10 */ /* 0x000fe2000fffe000 */
[----:B------:R-:W-:Y:S02]  /*0b00*/  @UP0 UIADD3 UR4, UPT, UPT, UR4, 0x4, URZ ;  /* 0x0000000404040890 */ /* 0x000fe4000fffe0ff */
[----:B------:R-:W-:Y:S02]  /*0b10*/  UISETP.NE.AND UP0, UPT, UR5, URZ, UPT ;  /* 0x000000ff0500728c */ /* 0x000fe4000bf05270 */
[----:B------:R2:W-:Y:S04]  /*0b20*/  @P0 STL.U8 [R2], RZ ;  /* 0x000000ff02000387 */ /* 0x0005e80000100000 */
[----:B------:R2:W-:Y:S04]  /*0b30*/  @P0 STL.U8 [R2+0x1], RZ ;  /* 0x000001ff02000387 */ /* 0x0005e80000100000 */
[----:B------:R2:W-:Y:S04]  /*0b40*/  @P0 STL.U8 [R2+0x2], RZ ;  /* 0x000002ff02000387 */ /* 0x0005e80000100000 */
[----:B------:R2:W-:Y:S01]  /*0b50*/  @P0 STL.U8 [R2+0x3], RZ ;  /* 0x000003ff02000387 */ /* 0x0005e20000100000 */
[----:B------:R-:W-:Y:S05]  /*0b60*/  BRA.U !UP0, `(.L_x_6) ;  /* 0x00000001082c7547 */ /* 0x000fea000b800000 */
[----:B------:R-:W-:Y:S02]  /*0b70*/  UISETP.NE.AND UP0, UPT, UR5, 0x1, UPT ;  /* 0x000000010500788c */ /* 0x000fe4000bf05270 */
[----:B------:R-:W-:-:S04]  /*0b80*/  ULOP3.LUT UR7, UR7, 0x1, URZ, 0xc0, !UPT ;  /* 0x0000000107077892 */ /* 0x000fc8000f8ec0ff */
[----:B------:R-:W-:Y:S01]  /*0b90*/  PLOP3.LUT P0, PT, PT, PT, UP0, 0x80, 0x8 ;  /* 0x000000000008781c */ /* 0x000fe20003f0f008 */
[----:B------:R-:W-:-:S06]  /*0ba0*/  UISETP.NE.U32.AND UP1, UPT, UR7, 0x1, UPT ;  /* 0x000000010700788c */ /* 0x000fcc000bf25070 */
[----:B------:R-:W-:-:S06]  /*0bb0*/  PLOP3.LUT P1, PT, PT, PT, UP1, 0x80, 0x8 ;  /* 0x000000000008781c */ /* 0x000fcc0003f2f018 */
[----:B--2---:R-:W-:Y:S01]  /*0bc0*/  @P0 IADD3 R2, PT, PT, R1, UR4, R0 ;  /* 0x0000000401020c10 */ /* 0x004fe2000fffe000 */
[----:B------:R-:W-:-:S04]  /*0bd0*/  @UP0 UIADD3 UR4, UPT, UPT, UR4, 0x2, URZ ;  /* 0x0000000204040890 */ /* 0x000fc8000fffe0ff */
[----:B------:R3:W-:Y:S02]  /*0be0*/  @P0 STL.U8 [R2], RZ ;  /* 0x000000ff02000387 */ /* 0x0007e40000100000 */
[----:B------:R-:W-:Y:S02]  /*0bf0*/  @!P1 IADD3 R0, PT, PT, R1, UR4, R0 ;  /* 0x0000000401009c10 */ /* 0x000fe4000fffe000 */
[----:B------:R3:W-:Y:S04]  /*0c00*/  @P0 STL.U8 [R2+0x1], RZ ;  /* 0x000001ff02000387 */ /* 0x0007e80000100000 */
[----:B------:R3:W-:Y:S02]  /*0c10*/  @!P1 STL.U8 [R0], RZ ;  /* 0x000000ff00009387 */ /* 0x0007e40000100000 */
.L_x_6:
[----:B------:R-:W-:Y:S01]  /*0c20*/  USHF.L.U32 UR4, UR16, 0x3, URZ ;  /* 0x0000000310047899 */ /* 0x000fe200080006ff */
[----:B------:R-:W-:Y:S01]  /*0c30*/  IMAD.MOV.U32 R9, RZ, RZ, 0x67452301 ;  /* 0x67452301ff097424 */ /* 0x000fe200078e00ff */
[----:B------:R-:W-:Y:S01]  /*0c40*/  USHF.R.U32.HI UR13, URZ, 0x15, UR8 ;  /* 0x00000015ff0d7899 */ /* 0x000fe20008011608 */
[----:B------:R-:W-:Y:S01]  /*0c50*/  IMAD.MOV.U32 R14, RZ, RZ, -0x10325477 ;  /* 0xefcdab89ff0e7424 */ /* 0x000fe200078e00ff */
[----:B------:R-:W-:Y:S01]  /*0c60*/  USHF.R.U32.HI UR12, URZ, 0xd, UR8 ;  /* 0x0000000dff0c7899 */ /* 0x000fe20008011608 */
[----:B------:R-:W-:Y:S01]  /*0c70*/  IMAD.MOV.U32 R15, RZ, RZ, -0x67452302 ;  /* 0x98badcfeff0f7424 */ /* 0x000fe200078e00ff */
[----:B------:R-:W-:Y:S01]  /*0c80*/  USHF.R.U32.HI UR11, URZ, 0x5, UR8 ;  /* 0x00000005ff0b7899 */ /* 0x000fe20008011608 */
[----:B------:R-:W-:Y:S01]  /*0c90*/  IMAD.MOV.U32 R16, RZ, RZ, 0x10325476 ;  /* 0x10325476ff107424 */ /* 0x000fe200078e00ff */
[----:B------:R-:W-:Y:S01]  /*0ca0*/  USHF.R.U64 UR5, UR16, 0x1d, UR8 ;  /* 0x0000001d10057899 */ /* 0x000fe20008001208 */
[----:B------:R-:W-:Y:S01]  /*0cb0*/  IMAD.MOV.U32 R18, RZ, RZ, -0x3c2d1e10 ;  /* 0xc3d2e1f0ff127424 */ /* 0x000fe200078e00ff */
[----:B------:R-:W-:-:S02]  /*0cc0*/  USHF.R.U64 UR10, UR16, 0x15, UR8 ;  /* 0x00000015100a7899 */ /* 0x000fc40008001208 */
[----:B------:R-:W-:Y:S02]  /*0cd0*/  USHF.R.U64 UR7, UR16, 0xd, UR8 ;  /* 0x0000000d10077899 */ /* 0x000fe40008001208 */
[----:B------:R-:W-:Y:S02]  /*0ce0*/  USHF.R.U64 UR9, UR16, 0x5, UR8 ;  /* 0x0000000510097899 */ /* 0x000fe40008001208 */
[----:B------:R-:W-:Y:S02]  /*0cf0*/  ULOP3.LUT UR8, UR4, 0xffff, URZ, 0xc0, !UPT ;  /* 0x0000ffff04087892 */ /* 0x000fe4000f8ec0ff */
[----:B------:R-:W-:Y:S02]  /*0d00*/  UPRMT UR5, UR11, 0x3340, UR5 ;  /* 0x000033400b057896 */ /* 0x000fe40008000005 */
[----:B------:R-:W-:Y:S02]  /*0d10*/  UPRMT UR4, UR13, 0x3340, UR12 ;  /* 0x000033400d047896 */ /* 0x000fe4000800000c */
[----:B------:R-:W-:-:S02]  /*0d20*/  UPRMT UR7, UR10, 0x3340, UR7 ;  /* 0x000033400a077896 */ /* 0x000fc40008000007 */
[----:B------:R-:W-:Y:S02]  /*0d30*/  UPRMT UR8, UR9, 0x3340, UR8 ;  /* 0x0000334009087896 */ /* 0x000fe40008000008 */
[----:B------:R-:W-:Y:S02]  /*0d40*/  UPRMT UR4, UR4, 0x5410, UR5 ;  /* 0x0000541004047896 */ /* 0x000fe40008000005 */
[----:B------:R-:W-:Y:S02]  /*0d50*/  UPRMT UR7, UR7, 0x5410, UR8 ;  /* 0x0000541007077896 */ /* 0x000fe40008000008 */
[----:B------:R-:W-:Y:S02]  /*0d60*/  UIADD3 UR10, UPT, UPT, UR17, UR6, URZ ;  /* 0x00000006110a7290 */ /* 0x000fe4000fffe0ff */
[----:B0-23--:R-:W-:Y:S01]  /*0d70*/  IMAD.U32 R2, RZ, RZ, UR4 ;  /* 0x00000004ff027e24 */ /* 0x00dfe2000f8e00ff */
[----:B------:R-:W0:Y:S01]  /*0d80*/  LDCU UR9, c[0x0][0x3ac] ;  /* 0x00007580ff0977ac */ /* 0x000e220008000800 */
[----:B------:R-:W-:Y:S01]  /*0d90*/  IMAD.U32 R3, RZ, RZ, UR7 ;  /* 0x00000007ff037e24 */ /* 0x000fe2000f8e00ff */
[----:B------:R-:W-:-:S04]  /*0da0*/  UISETP.GE.AND UP0, UPT, UR16, 0x41, UPT ;  /* 0x000000411000788c */ /* 0x000fc8000bf06270 */
[----:B------:R2:W-:Y:S01]  /*0db0*/  STL.64 [UR10+0x38], R2 ;  /* 0x00003802ff007987 */ /* 0x0005e20008100a0a */
[----:B0-----:R-:W-:-:S04]  /*0dc0*/  UISETP.GE.AND UP1, UPT, UR9, 0x1, UPT ;  /* 0x000000010900788c */ /* 0x001fc8000bf26270 */
[----:B--2---:R-:W-:Y:S07]  /*0dd0*/  BRA.U !UP0, `(.L_x_9) ;  /* 0x0000002508c87547 */ /* 0x004fee000b800000 */
[----:B-1----:R-:W-:Y:S01]  /*0de0*/  IMAD.MOV.U32 R0, RZ, RZ, RZ ;  /* 0x000000ffff007224 */ /* 0x002fe200078e00ff */
[----:B------:R-:W-:Y:S01]  /*0df0*/  UIADD3 UR4, UPT, UPT, UR16, -0x40, URZ ;  /* 0xffffffc010047890 */ /* 0x000fe2000fffe0ff */
[----:B------:R-:W-:Y:S02]  /*0e00*/  IMAD.MOV.U32 R9, RZ, RZ, 0x67452301 ;  /* 0x67452301ff097424 */ /* 0x000fe400078e00ff */
[----:B------:R-:W-:Y:S02]  /*0e10*/  IMAD.MOV.U32 R14, RZ, RZ, -0x10325477 ;  /* 0xefcdab89ff0e7424 */ /* 0x000fe400078e00ff */
[----:B------:R-:W-:Y:S02]  /*0e20*/  IMAD.MOV.U32 R15, RZ, RZ, -0x67452302 ;  /* 0x98badcfeff0f7424 */ /* 0x000fe400078e00ff */
[----:B------:R-:W-:Y:S02]  /*0e30*/  IMAD.MOV.U32 R16, RZ, RZ, 0x10325476 ;  /* 0x10325476ff107424 */ /* 0x000fe400078e00ff */
[----:B------:R-:W-:-:S07]  /*0e40*/  IMAD.MOV.U32 R18, RZ, RZ, -0x3c2d1e10 ;  /* 0xc3d2e1f0ff127424 */ /* 0x000fce00078e00ff */
.L_x_10:
[----:B------:R-:W-:-:S05]  /*0e50*/  IMAD.IADD R19, R1, 0x1, R0 ;  /* 0x0000000101137824 */ /* 0x000fca00078e0200 */
[----:B------:R-:W2:Y:S04]  /*0e60*/  LDL.128 R28, [R19] ;  /* 0x00000000131c7983 */ /* 0x000ea80000100c00 */
[----:B------:R-:W3:Y:S04]  /*0e70*/  LDL.128 R20, [R19+0x10] ;  /* 0x0000100013147983 */ /* 0x000ee80000100c00 */
[----:B------:R-:W4:Y:S04]  /*0e80*/  LDL.128 R24, [R19+0x20] ;  /* 0x0000200013187983 */ /* 0x000f280000100c00 */
[----:B------:R0:W5:Y:S01]  /*0e90*/  LDL.128 R4, [R19+0x30] ;  /* 0x0000300013047983 */ /* 0x0001620000100c00 */
[----:B------:R-:W-:Y:S01]  /*0ea0*/  LOP3.LUT R3, R16, R14, R15, 0xb8, !PT ;  /* 0x0000000e10037212 */ /* 0x000fe200078eb80f */
[----:B------:R-:W-:Y:S01]  /*0eb0*/  VIADD R0, R0, 0x40 ;  /* 0x0000004000007836 */ /* 0x000fe20000000000 */
[----:B------:R-:W-:-:S02]  /*0ec0*/  LEA.HI R2, R9, R18, R9, 0x5 ;  /* 0x0000001209027211 */ /* 0x000fc400078f2809 */
[----:B------:R-:W-:Y:S02]  /*0ed0*/  SHF.L.W.U32.HI R8, R14, 0x1e, R14 ;  /* 0x0000001e0e087819 */ /* 0x000fe40000010e0e */
[----:B------:R-:W-:Y:S02]  /*0ee0*/  SHF.L.W.U32.HI R13, R9, 0x1e, R9 ;  /* 0x0000001e090d7819 */ /* 0x000fe40000010e09 */
[----:B------:R-:W-:Y:S02]  /*0ef0*/  LOP3.LUT R12, R15, R9, R8, 0xb8, !PT ;  /* 0x000000090f0c7212 */ /* 0x000fe400078eb808 */
[----:B------:R-:W-:Y:S02]  /*0f00*/  ISETP.GE.AND P0, PT, R0, UR4, PT ;  /* 0x0000000400007c0c */ /* 0x000fe4000bf06270 */
[----:B--2---:R-:W-:Y:S02]  /*0f10*/  PRMT R28, R28, 0x123, RZ ;  /* 0x000001231c1c7816 */ /* 0x004fe400000000ff */
[----:B------:R-:W-:-:S02]  /*0f20*/  PRMT R29, R29, 0x123, RZ ;  /* 0x000001231d1d7816 */ /* 0x000fc400000000ff */
[----:B------:R-:W-:Y:S02]  /*0f30*/  IADD3 R2, PT, PT, R3, R2, R28 ;  /* 0x0000000203027210 */ /* 0x000fe40007ffe01c */
[----:B------:R-:W-:Y:S02]  /*0f40*/  IADD3 R3, PT, PT, R29, R16, R12 ;  /* 0x000000101d037210 */ /* 0x000fe40007ffe00c */
[----:B------:R-:W-:Y:S01]  /*0f50*/  PRMT R30, R30, 0x123, RZ ;  /* 0x000001231e1e7816 */ /* 0x000fe200000000ff */
[----:B------:R-:W-:Y:S01]  /*0f60*/  VIADD R2, R2, 0x5a827999 ;  /* 0x5a82799902027836 */ /* 0x000fe20000000000 */
[----:B------:R-:W-:Y:S02]  /*0f70*/  PRMT R31, R31, 0x123, RZ ;  /* 0x000001231f1f7816 */ /* 0x000fe400000000ff */
[----:B---3--:R-:W-:Y:S02]  /*0f80*/  PRMT R20, R20, 0x123, RZ ;  /* 0x0000012314147816 */ /* 0x008fe400000000ff */
[----:B------:R-:W-:-:S02]  /*0f90*/  LEA.HI R3, R2, R3, R2, 0x5 ;  /* 0x0000000302037211 */ /* 0x000fc400078f2802 */
[----:B------:R-:W-:Y:S02]  /*0fa0*/  LOP3.LUT R12, R8, R2, R13, 0xb8, !PT ;  /* 0x00000002080c7212 */ /* 0x000fe400078eb80d */
[----:B------:R-:W-:Y:S01]  /*0fb0*/  SHF.L.W.U32.HI R2, R2, 0x1e, R2 ;  /* 0x0000001e02027819 */ /* 0x000fe20000010e02 */
[----:B------:R-:W-:Y:S01]  /*0fc0*/  VIADD R3, R3, 0x5a827999 ;  /* 0x5a82799903037836 */ /* 0x000fe20000000000 */
[----:B------:R-:W-:Y:S02]  /*0fd0*/  IADD3 R12, PT, PT, R12, R15, R30 ;  /* 0x0000000f0c0c7210 */ /* 0x000fe40007ffe01e */
[----:B------:R-:W-:Y:S02]  /*0fe0*/  PRMT R21, R21, 0x123, RZ ;  /* 0x0000012315157816 */ /* 0x000fe400000000ff */
[----:B------:R-:W-:Y:S02]  /*0ff0*/  LEA.HI R12, R3, R12, R3, 0x5 ;  /* 0x0000000c030c7211 */ /* 0x000fe400078f2803 */
[----:B0-----:R-:W-:-:S02]  /*1000*/  LOP3.LUT R19, R13, R3, R2, 0xb8, !PT ;  /* 0x000000030d137212 */ /* 0x001fc400078eb802 */
[----:B------:R-:W-:Y:S01]  /*1010*/  SHF.L.W.U32.HI R3, R3, 0x1e, R3 ;  /* 0x0000001e03037819 */ /* 0x000fe20000010e03 */
[----:B------:R-:W-:Y:S01]  /*1020*/  VIADD R12, R12, 0x5a827999 ;  /* 0x5a8279990c0c7836 */ /* 0x000fe20000000000 */
[----:B------:R-:W-:Y:S02]  /*1030*/  IADD3 R19, PT, PT, R19, R8, R31 ;  /* 0x0000000813137210 */ /* 0x000fe40007ffe01f */
[----:B------:R-:W-:Y:S02]  /*1040*/  PRMT R22, R22, 0x123, RZ ;  /* 0x0000012316167816 */ /* 0x000fe400000000ff */
[--C-:B------:R-:W-:Y:S02]  /*1050*/  LEA.HI R19, R12, R19, R12.reuse, 0x5 ;  /* 0x000000130c137211 */ /* 0x100fe400078f280c */
[----:B------:R-:W-:Y:S02]  /*1060*/  LOP3.LUT R8, R2, R12, R3, 0xb8, !PT ;  /* 0x0000000c02087212 */ /* 0x000fe400078eb803 */
[----:B------:R-:W-:Y:S01]  /*1070*/  SHF.L.W.U32.HI R12, R12, 0x1e, R12 ;  /* 0x0000001e0c0c7819 */ /* 0x000fe20000010e0c */
[----:B------:R-:W-:Y:S01]  /*1080*/  VIADD R19, R19, 0x5a827999 ;  /* 0x5a82799913137836 */ /* 0x000fe20000000000 */
[----:B------:R-:W-:-:S02]  /*1090*/  IADD3 R8, PT, PT, R8, R13, R20 ;  /* 0x0000000d08087210 */ /* 0x000fc40007ffe014 */
[----:B------:R-:W-:Y:S02]  /*10a0*/  PRMT R23, R23, 0x123, RZ ;  /* 0x0000012317177816 */ /* 0x000fe400000000ff */
[--C-:B------:R-:W-:Y:S02]  /*10b0*/  LEA.HI R8, R19, R8, R19.reuse, 0x5 ;  /* 0x0000000813087211 */ /* 0x100fe400078f2813 */
[----:B------:R-:W-:Y:S02]  /*10c0*/  LOP3.LUT R13, R3, R19, R12, 0xb8, !PT ;  /* 0x00000013030d7212 */ /* 0x000fe400078eb80c */
[----:B------:R-:W-:Y:S01]  /*10d0*/  SHF.L.W.U32.HI R19, R19, 0x1e, R19 ;  /* 0x0000001e13137819 */ /* 0x000fe20000010e13 */
[----:B------:R-:W-:Y:S01]  /*10e0*/  VIADD R8, R8, 0x5a827999 ;  /* 0x5a82799908087836 */ /* 0x000fe20000000000 */
[----:B------:R-:W-:Y:S02]  /*10f0*/  IADD3 R13, PT, PT, R13, R2, R21 ;  /* 0x000000020d0d7210 */ /* 0x000fe40007ffe015 */
[----:B-----5:R-:W-:-:S02]  /*1100*/  PRMT R6, R6, 0x123, RZ ;  /* 0x0000012306067816 */ /* 0x020fc400000000ff */
[--C-:B------:R-:W-:Y:S02]  /*1110*/  LEA.HI R13, R8, R13, R8.reuse, 0x5 ;  /* 0x0000000d080d7211 */ /* 0x100fe400078f2808 */
[----:B------:R-:W-:Y:S02]  /*1120*/  LOP3.LUT R2, R12, R8, R19, 0xb8, !PT ;  /* 0x000000080c027212 */ /* 0x000fe400078eb813 */
[----:B------:R-:W-:Y:S01]  /*1130*/  SHF.L.W.U32.HI R8, R8, 0x1e, R8 ;  /* 0x0000001e08087819 */ /* 0x000fe20000010e08 */
[----:B------:R-:W-:Y:S01]  /*1140*/  VIADD R13, R13, 0x5a827999 ;  /* 0x5a8279990d0d7836 */ /* 0x000fe20000000000 */
[----:B------:R-:W-:Y:S02]  /*1150*/  IADD3 R2, PT, PT, R2, R3, R22 ;  /* 0x0000000302027210 */ /* 0x000fe40007ffe016 */
[----:B------:R-:W-:Y:S02]  /*1160*/  PRMT R7, R7, 0x123, RZ ;  /* 0x0000012307077816 */ /* 0x000fe400000000ff */
[----:B------:R-:W-:-:S02]  /*1170*/  LEA.HI R2, R13, R2, R13, 0x5 ;  /* 0x000000020d027211 */ /* 0x000fc400078f280d */
[----:B------:R-:W-:-:S03]  /*1180*/  LOP3.LUT R3, R19, R13, R8, 0xb8, !PT ;  /* 0x0000000d13037212 */ /* 0x000fc600078eb808 */
[----:B------:R-:W-:Y:S01]  /*1190*/  VIADD R2, R2, 0x5a827999 ;  /* 0x5a82799902027836 */ /* 0x000fe20000000000 */
[----:B------:R-:W-:Y:S02]  /*11a0*/  IADD3 R33, PT, PT, R3, R12, R23 ;  /* 0x0000000c03217210 */ /* 0x000fe40007ffe017 */
[----:B------:R-:W-:Y:S02]  /*11b0*/  SHF.L.W.U32.HI R12, R13, 0x1e, R13 ;  /* 0x0000001e0d0c7819 */ /* 0x000fe40000010e0d */
[----:B------:R-:W-:Y:S02]  /*11c0*/  LEA.HI R33, R2, R33, R2, 0x5 ;  /* 0x0000002102217211 */ /* 0x000fe400078f2802 */
[----:B----4-:R-:W-:Y:S02]  /*11d0*/  PRMT R3, R24, 0x123, RZ ;  /* 0x0000012318037816 */ /* 0x010fe400000000ff */
[----:B------:R-:W-:Y:S01]  /*11e0*/  LOP3.LUT R24, R8, R2, R12, 0xb8, !PT ;  /* 0x0000000208187212 */ /* 0x000fe200078eb80c */
[----:B------:R-:W-:Y:S01]  /*11f0*/  VIADD R33, R33, 0x5a827999 ;  /* 0x5a82799921217836 */ /* 0x000fe20000000000 */
[----:B------:R-:W-:-:S02]  /*1200*/  SHF.L.W.U32.HI R35, R2, 0x1e, R2 ;  /* 0x0000001e02237819 */ /* 0x000fc40000010e02 */
[----:B------:R-:W-:Y:S02]  /*1210*/  IADD3 R24, PT, PT, R24, R19, R3 ;  /* 0x0000001318187210 */ /* 0x000fe40007ffe003 */
[----:B------:R-:W-:Y:S02]  /*1220*/  PRMT R2, R25, 0x123, RZ ;  /* 0x0000012319027816 */ /* 0x000fe400000000ff */
[C---:B------:R-:W-:Y:S02]  /*1230*/  LEA.HI R24, R33.reuse, R24, R33, 0x5 ;  /* 0x0000001821187211 */ /* 0x040fe400078f2821 */
[----:B------:R-:W-:Y:S02]  /*1240*/  LOP3.LUT R13, R12, R33, R35, 0xb8, !PT ;  /* 0x000000210c0d7212 */ /* 0x000fe400078eb823 */
[----:B------:R-:W-:Y:S01]  /*1250*/  SHF.L.W.U32.HI R32, R33, 0x1e, R33 ;  /* 0x0000001e21207819 */ /* 0x000fe20000010e21 */
[----:B------:R-:W-:Y:S01]  /*1260*/  VIADD R24, R24, 0x5a827999 ;  /* 0x5a82799918187836 */ /* 0x000fe20000000000 */
[----:B------:R-:W-:-:S02]  /*1270*/  IADD3 R19, PT, PT, R13, R8, R2 ;  /* 0x000000080d137210 */ /* 0x000fc40007ffe002 */
[----:B------:R-:W-:Y:S02]  /*1280*/  PRMT R13, R26, 0x123, RZ ;  /* 0x000001231a0d7816 */ /* 0x000fe400000000ff */
[C---:B------:R-:W-:Y:S02]  /*1290*/  LEA.HI R19, R24.reuse, R19, R24, 0x5 ;  /* 0x0000001318137211 */ /* 0x040fe400078f2818 */
[----:B------:R-:W-:Y:S02]  /*12a0*/  LOP3.LUT R8, R35, R24, R32, 0xb8, !PT ;  /* 0x0000001823087212 */ /* 0x000fe400078eb820 */
[----:B------:R-:W-:Y:S01]  /*12b0*/  SHF.L.W.U32.HI R25, R24, 0x1e, R24 ;  /* 0x0000001e18197819 */ /* 0x000fe20000010e18 */
[----:B------:R-:W-:Y:S01]  /*12c0*/  VIADD R19, R19, 0x5a827999 ;  /* 0x5a82799913137836 */ /* 0x000fe20000000000 */
[----:B------:R-:W-:Y:S02]  /*12d0*/  IADD3 R12, PT, PT, R8, R13, R12 ;  /* 0x0000000d080c7210 */ /* 0x000fe40007ffe00c */
[----:B------:R-:W-:-:S02]  /*12e0*/  PRMT R8, R27, 0x123, RZ ;  /* 0x000001231b087816 */ /* 0x000fc400000000ff */
[----:B------:R-:W-:Y:S02]  /*12f0*/  LEA.HI R12, R19, R12, R19, 0x5 ;  /* 0x0000000c130c7211 */ /* 0x000fe400078f2813 */
[----:B------:R-:W-:Y:S02]  /*1300*/  LOP3.LUT R24, R32, R19, R25, 0xb8, !PT ;  /* 0x0000001320187212 */ /* 0x000fe400078eb819 */
[----:B------:R-:W-:Y:S01]  /*1310*/  LOP3.LUT R26, R31, R2, R6, 0x96, !PT ;  /* 0x000000021f1a7212 */ /* 0x000fe200078e9606 */
[----:B------:R-:W-:Y:S01]  /*1320*/  VIADD R12, R12, 0x5a827999 ;  /* 0x5a8279990c0c7836 */ /* 0x000fe20000000000 */
[----:B------:R-:W-:Y:S02]  /*1330*/  IADD3 R35, PT, PT, R24, R8, R35 ;  /* 0x0000000818237210 */ /* 0x000fe40007ffe023 */
[----:B------:R-:W-:Y:S02]  /*1340*/  SHF.L.W.U32.HI R24, R19, 0x1e, R19 ;  /* 0x0000001e13187819 */ /* 0x000fe40000010e13 */
[----:B------:R-:W-:-:S02]  /*1350*/  LEA.HI R35, R12, R35, R12, 0x5 ;  /* 0x000000230c237211 */ /* 0x000fc400078f280c */
[----:B------:R-:W-:Y:S02]  /*1360*/  PRMT R19, R4, 0x123, RZ ;  /* 0x0000012304137816 */ /* 0x000fe400000000ff */
[----:B------:R-:W-:Y:S01]  /*1370*/  LOP3.LUT R4, R25, R12, R24, 0xb8, !PT ;  /* 0x0000000c19047212 */ /* 0x000fe200078eb818 */
[----:B------:R-:W-:Y:S01]  /*1380*/  VIADD R35, R35, 0x5a827999 ;  /* 0x5a82799923237836 */ /* 0x000fe20000000000 */
[----:B------:R-:W-:Y:S02]  /*1390*/  SHF.L.W.U32.HI R12, R12, 0x1e, R12 ;  /* 0x0000001e0c0c7819 */ /* 0x000fe40000010e0c */
[----:B------:R-:W-:Y:S02]  /*13a0*/  IADD3 R32, PT, PT, R4, R19, R32 ;  /* 0x0000001304207210 */ /* 0x000fe40007ffe020 */
[----:B------:R-:W-:Y:S02]  /*13b0*/  PRMT R4, R5, 0x123, RZ ;  /* 0x0000012305047816 */ /* 0x000fe400000000ff */
[----:B------:R-:W-:-:S02]  /*13c0*/  LEA.HI R32, R35, R32, R35, 0x5 ;  /* 0x0000002023207211 */ /* 0x000fc400078f2823 */
[----:B------:R-:W-:Y:S02]  /*13d0*/  LOP3.LUT R5, R24, R35, R12, 0xb8, !PT ;  /* 0x0000002318057212 */ /* 0x000fe400078eb80c */
[----:B------:R-:W-:Y:S01]  /*13e0*/  SHF.L.W.U32.HI R35, R35, 0x1e, R35 ;  /* 0x0000001e23237819 */ /* 0x000fe20000010e23 */
[----:B------:R-:W-:Y:S01]  /*13f0*/  VIADD R32, R32, 0x5a827999 ;  /* 0x5a82799920207836 */ /* 0x000fe20000000000 */
[----:B------:R-:W-:Y:S02]  /*1400*/  IADD3 R5, PT, PT, R5, R4, R25 ;  /* 0x0000000405057210 */ /* 0x000fe40007ffe019 */
[----:B------:R-:W-:Y:S02]  /*1410*/  LOP3.LUT R27, R30, R3, R4, 0x96, !PT ;  /* 0x000000031e1b7212 */ /* 0x000fe400078e9604 */
[----:B------:R-:W-:Y:S02]  /*1420*/  LEA.HI R5, R32, R5, R32, 0x5 ;  /* 0x0000000520057211 */ /* 0x000fe400078f2820 */
[----:B------:R-:W-:-:S02]  /*1430*/  LOP3.LUT R25, R12, R32, R35, 0xb8, !PT ;  /* 0x000000200c197212 */ /* 0x000fc400078eb823 */
[----:B------:R-:W-:Y:S01]  /*1440*/  SHF.L.W.U32.HI R32, R32, 0x1e, R32 ;  /* 0x0000001e20207819 */ /* 0x000fe20000010e20 */
[----:B------:R-:W-:Y:S01]  /*1450*/  VIADD R5, R5, 0x5a827999 ;  /* 0x5a82799905057836 */ /* 0x000fe20000000000 */
[----:B------:R-:W-:Y:S02]  /*1460*/  IADD3 R24, PT, PT, R25, R6, R24 ;  /* 0x0000000619187210 */ /* 0x000fe40007ffe018 */
[----:B------:R-:W-:Y:S02]  /*1470*/  LOP3.LUT R28, R27, R28, RZ, 0x3c, !PT ;  /* 0x0000001c1b1c7212 */ /* 0x000fe400078e3cff */
[--C-:B------:R-:W-:Y:S02]  /*1480*/  LEA.HI R24, R5, R24, R5.reuse, 0x5 ;  /* 0x0000001805187211 */ /* 0x100fe400078f2805 */
[----:B------:R-:W-:Y:S02]  /*1490*/  LOP3.LUT R25, R35, R5, R32, 0xb8, !PT ;  /* 0x0000000523197212 */ /* 0x000fe400078eb820 */
[----:B------:R-:W-:Y:S01]  /*14a0*/  SHF.L.W.U32.HI R27, R5, 0x1e, R5 ;  /* 0x0000001e051b7819 */ /* 0x000fe20000010e05 */
[----:B------:R-:W-:Y:S01]  /*14b0*/  VIADD R24, R24, 0x5a827999 ;  /* 0x5a82799918187836 */ /* 0x000fe20000000000 */
[----:B------:R-:W-:-:S02]  /*14c0*/  IADD3 R25, PT, PT, R25, R7, R12 ;  /* 0x0000000719197210 */ /* 0x000fc40007ffe00c */
[----:B------:R-:W-:Y:S02]  /*14d0*/  SHF.L.W.U32.HI R12, R28, 0x1, R28 ;  /* 0x000000011c0c7819 */ /* 0x000fe40000010e1c */
[--C-:B------:R-:W-:Y:S02]  /*14e0*/  LEA.HI R25, R24, R25, R24.reuse, 0x5 ;  /* 0x0000001918197211 */ /* 0x100fe400078f2818 */
[----:B------:R-:W-:Y:S02]  /*14f0*/  LOP3.LUT R5, R32, R24, R27, 0xb8, !PT ;  /* 0x0000001820057212 */ /* 0x000fe400078eb81b */
[----:B------:R-:W-:Y:S01]  /*1500*/  LOP3.LUT R29, R26, R29, RZ, 0x3c, !PT ;  /* 0x0000001d1a1d7212 */ /* 0x000fe200078e3cff */
[----:B------:R-:W-:Y:S01]  /*1510*/  VIADD R25, R25, 0x5a827999 ;  /* 0x5a82799919197836 */ /* 0x000fe20000000000 */
[----:B------:R-:W-:Y:S02]  /*1520*/  SHF.L.W.U32.HI R26, R24, 0x1e, R24 ;  /* 0x0000001e181a7819 */ /* 0x000fe40000010e18 */
[----:B------:R-:W-:-:S02]  /*1530*/  IADD3 R24, PT, PT, R5, R35, R12 ;  /* 0x0000002305187210 */ /* 0x000fc40007ffe00c */
[----:B------:R-:W-:Y:S02]  /*1540*/  SHF.L.W.U32.HI R5, R29, 0x1, R29 ;  /* 0x000000011d057819 */ /* 0x000fe40000010e1d */
[--C-:B------:R-:W-:Y:S02]  /*1550*/  LEA.HI R24, R25, R24, R25.reuse, 0x5 ;  /* 0x0000001819187211 */ /* 0x100fe400078f2819 */
[----:B------:R-:W-:Y:S02]  /*1560*/  LOP3.LUT R28, R27, R25, R26, 0xb8, !PT ;  /* 0x000000191b1c7212 */ /* 0x000fe400078eb81a */
[----:B------:R-:W-:Y:S01]  /*1570*/  SHF.L.W.U32.HI R33, R25, 0x1e, R25 ;  /* 0x0000001e19217819 */ /* 0x000fe20000010e19 */
[----:B------:R-:W-:Y:S01]  /*1580*/  VIADD R24, R24, 0x5a827999 ;  /* 0x5a82799918187836 */ /* 0x000fe20000000000 */
[----:B------:R-:W-:Y:S02]  /*1590*/  IADD3 R29, PT, PT, R28, R32, R5 ;  /* 0x000000201c1d7210 */ /* 0x000fe40007ffe005 */
[----:B------:R-:W-:-:S02]  /*15a0*/  LOP3.LUT R25, R20, R13, R7, 0x96, !PT ;  /* 0x0000000d14197212 */ /* 0x000fc400078e9607 */
[--C-:B------:R-:W-:Y:S02]  /*15b0*/  LEA.HI R29, R24, R29, R24.reuse, 0x5 ;  /* 0x0000001d181d7211 */ /* 0x100fe400078f2818 */
[----:B------:R-:W-:Y:S02]  /*15c0*/  LOP3.LUT R28, R26, R24, R33, 0xb8, !PT ;  /* 0x000000181a1c7212 */ /* 0x000fe400078eb821 */
[----:B------:R-:W-:Y:S01]  /*15d0*/  LOP3.LUT R25, R25, R30, RZ, 0x3c, !PT ;  /* 0x0000001e19197212 */ /* 0x000fe200078e3cff */
[----:B------:R-:W-:Y:S01]  /*15e0*/  VIADD R29, R29, 0x5a827999 ;  /* 0x5a8279991d1d7836 */ /* 0x000fe20000000000 */
[----:B------:R-:W-:Y:S01]  /*15f0*/  SHF.L.W.U32.HI R30, R24, 0x1e, R24 ;  /* 0x0000001e181e7819 */ /* 0x000fe20000010e18 */
[----:B------:R-:W-:Y:S01]  /*1600*/  IMAD.IADD R28, R27, 0x1, R28 ;  /* 0x000000011b1c7824 */ /* 0x000fe200078e021c */
[----:B------:R-:W-:Y:S02]  /*1610*/  SHF.L.W.U32.HI R24, R25, 0x1, R25 ;  /* 0x0000000119187819 */ /* 0x000fe40000010e19 */
[----:B------:R-:W-:-:S02]  /*1620*/  LOP3.LUT R27, R33, R29, R30, 0xb8, !PT ;  /* 0x0000001d211b7212 */ /* 0x000fc400078eb81e */
[----:B------:R-:W-:Y:S02]  /*1630*/  LOP3.LUT R32, R21, R8, R12, 0x96, !PT ;  /* 0x0000000815207212 */ /* 0x000fe400078e960c */
[----:B------:R-:W-:Y:S01]  /*1640*/  LEA.HI R25, R29, R28, R29, 0x5 ;  /* 0x0000001c1d197211 */ /* 0x000fe200078f281d */
[----:B------:R-:W-:Y:S01]  /*1650*/  IMAD.IADD R27, R26, 0x1, R27 ;  /* 0x000000011a1b7824 */ /* 0x000fe200078e021b */
[----:B------:R-:W-:Y:S02]  /*1660*/  LOP3.LUT R32, R32, R31, RZ, 0x3c, !PT ;  /* 0x0000001f20207212 */ /* 0x000fe400078e3cff */
[----:B------:R-:W-:Y:S02]  /*1670*/  IADD3 R26, PT, PT, R25, 0x5a827999, R24 ;  /* 0x5a827999191a7810 */ /* 0x000fe40007ffe018 */
[----:B------:R-:W-:Y:S02]  /*1680*/  SHF.L.W.U32.HI R29, R29, 0x1e, R29 ;  /* 0x0000001e1d1d7819 */ /* 0x000fe40000010e1d */
[----:B------:R-:W-:-:S02]  /*1690*/  LOP3.LUT R31, R22, R19, R5, 0x96, !PT ;  /* 0x00000013161f7212 */ /* 0x000fc400078e9605 */
[----:B------:R-:W-:Y:S02]  /*16a0*/  SHF.L.W.U32.HI R25, R32, 0x1, R32 ;  /* 0x0000000120197819 */ /* 0x000fe40000010e20 */
[C---:B------:R-:W-:Y:S02]  /*16b0*/  LEA.HI R28, R26.reuse, R27, R26, 0x5 ;  /* 0x0000001b1a1c7211 */ /* 0x040fe400078f281a */
[C---:B------:R-:W-:Y:S02]  /*16c0*/  LOP3.LUT R32, R26.reuse, R29, R30, 0x96, !PT ;  /* 0x0000001d1a207212 */ /* 0x040fe400078e961e */
[----:B------:R-:W-:Y:S02]  /*16d0*/  LOP3.LUT R31, R31, R20, RZ, 0x3c, !PT ;  /* 0x000000141f1f7212 */ /* 0x000fe400078e3cff */
[----:B------:R-:W-:Y:S01]  /*16e0*/  SHF.L.W.U32.HI R26, R26, 0x1e, R26 ;  /* 0x0000001e1a1a7819 */ /* 0x000fe20000010e1a */
[----:B------:R-:W-:Y:S01]  /*16f0*/  IMAD.IADD R33, R33, 0x1, R32 ;  /* 0x0000000121217824 */ /* 0x000fe200078e0220 */
[----:B------:R-:W-:-:S02]  /*1700*/  IADD3 R28, PT, PT, R28, 0x5a827999, R25 ;  /* 0x5a8279991c1c7810 */ /* 0x000fc40007ffe019 */
[----:B------:R-:W-:Y:S02]  /*1710*/  SHF.L.W.U32.HI R27, R31, 0x1, R31 ;  /* 0x000000011f1b7819 */ /* 0x000fe40000010e1f */
[C---:B------:R-:W-:Y:S02]  /*1720*/  LOP3.LUT R31, R28.reuse, R26, R29, 0x96, !PT ;  /* 0x0000001a1c1f7212 */ /* 0x040fe400078e961d */
[----:B------:R-:W-:Y:S02]  /*1730*/  LOP3.LUT R32, R23, R4, R24, 0x96, !PT ;  /* 0x0000000417207212 */ /* 0x000fe400078e9618 */
[----:B------:R-:W-:Y:S01]  /*1740*/  LEA.HI R20, R28, R33, R28, 0x5 ;  /* 0x000000211c147211 */ /* 0x000fe200078f281c */
[----:B------:R-:W-:Y:S01]  /*1750*/  IMAD.IADD R30, R30, 0x1, R31 ;  /* 0x000000011e1e7824 */ /* 0x000fe200078e021f */
[----:B------:R-:W-:Y:S02]  /*1760*/  LOP3.LUT R32, R32, R21, RZ, 0x3c, !PT ;  /* 0x0000001520207212 */ /* 0x000fe400078e3cff */
[----:B------:R-:W-:-:S02]  /*1770*/  IADD3 R21, PT, PT, R20, 0x6ed9eba1, R27 ;  /* 0x6ed9eba114157810 */ /* 0x000fc40007ffe01b */
[----:B------:R-:W-:Y:S02]  /*1780*/  SHF.L.W.U32.HI R28, R28, 0x1e, R28 ;  /* 0x0000001e1c1c7819 */ /* 0x000fe40000010e1c */
[C---:B------:R-:W-:Y:S02]  /*1790*/  LEA.HI R31, R21.reuse, R30, R21, 0x5 ;  /* 0x0000001e151f7211 */ /* 0x040fe400078f2815 */
[----:B------:R-:W-:Y:S02]  /*17a0*/  SHF.L.W.U32.HI R20, R32, 0x1, R32 ;  /* 0x0000000120147819 */ /* 0x000fe40000010e20 */
[----:B------:R-:W-:Y:S02]  /*17b0*/  LOP3.LUT R30, R21, R28, R26, 0x96, !PT ;  /* 0x0000001c151e7212 */ /* 0x000fe400078e961a */
[----:B------:R-:W-:Y:S02]  /*17c0*/  LOP3.LUT R33, R3, R6, R25, 0x96, !PT ;  /* 0x0000000603217212 */ /* 0x000fe400078e9619 */
[----:B------:R-:W-:Y:S01]  /*17d0*/  SHF.L.W.U32.HI R35, R21, 0x1e, R21 ;  /* 0x0000001e15237819 */ /* 0x000fe20000010e15 */
[----:B------:R-:W-:Y:S01]  /*17e0*/  IMAD.IADD R30, R29, 0x1, R30 ;  /* 0x000000011d1e7824 */ /* 0x000fe200078e021e */
[----:B------:R-:W-:-:S02]  /*17f0*/  IADD3 R31, PT, PT, R31, 0x6ed9eba1, R20 ;  /* 0x6ed9eba11f1f7810 */ /* 0x000fc40007ffe014 */
[----:B------:R-:W-:Y:S02]  /*1800*/  LOP3.LUT R33, R33, R22, RZ, 0x3c, !PT ;  /* 0x0000001621217212 */ /* 0x000fe400078e3cff */
[----:B------:R-:W-:Y:S02]  /*1810*/  LOP3.LUT R29, R31, R35, R28, 0x96, !PT ;  /* 0x000000231f1d7212 */ /* 0x000fe400078e961c */
[----:B------:R-:W-:Y:S02]  /*1820*/  LOP3.LUT R22, R2, R7, R27, 0x96, !PT ;  /* 0x0000000702167212 */ /* 0x000fe400078e961b */
[----:B------:R-:W-:Y:S01]  /*1830*/  SHF.L.W.U32.HI R21, R33, 0x1, R33 ;  /* 0x0000000121157819 */ /* 0x000fe20000010e21 */
[----:B------:R-:W-:Y:S01]  /*1840*/  IMAD.IADD R29, R26, 0x1, R29 ;  /* 0x000000011a1d7824 */ /* 0x000fe200078e021d */
[----:B------:R-:W-:Y:S02]  /*1850*/  LEA.HI R30, R31, R30, R31, 0x5 ;  /* 0x0000001e1f1e7211 */ /* 0x000fe400078f281f */
[----:B------:R-:W-:-:S02]  /*1860*/  LOP3.LUT R22, R22, R23, RZ, 0x3c, !PT ;  /* 0x0000001716167212 */ /* 0x000fc400078e3cff */
[----:B------:R-:W-:Y:S02]  /*1870*/  IADD3 R30, PT, PT, R30, 0x6ed9eba1, R21 ;  /* 0x6ed9eba11e1e7810 */ /* 0x000fe40007ffe015 */
[----:B------:R-:W-:Y:S02]  /*1880*/  SHF.L.W.U32.HI R26, R31, 0x1e, R31 ;  /* 0x0000001e1f1a7819 */ /* 0x000fe40000010e1f */
[----:B------:R-:W-:Y:S02]  /*1890*/  SHF.L.W.U32.HI R22, R22, 0x1, R22 ;  /* 0x0000000116167819 */ /* 0x000fe40000010e16 */
[C---:B------:R-:W-:Y:S02]  /*18a0*/  LEA.HI R29, R30.reuse, R29, R30, 0x5 ;  /* 0x0000001d1e1d7211 */ /* 0x040fe400078f281e */
[----:B------:R-:W-:Y:S02]  /*18b0*/  LOP3.LUT R23, R30, R26, R35, 0x96, !PT ;  /* 0x0000001a1e177212 */ /* 0x000fe400078e9623 */
[----:B------:R-:W-:-:S02]  /*18c0*/  LOP3.LUT R32, R13, R12, R20, 0x96, !PT ;  /* 0x0000000c0d207212 */ /* 0x000fc400078e9614 */
[----:B------:R-:W-:Y:S01]  /*18d0*/  SHF.L.W.U32.HI R31, R30, 0x1e, R30 ;  /* 0x0000001e1e1f7819 */ /* 0x000fe20000010e1e */
[----:B------:R-:W-:Y:S01]  /*18e0*/  IMAD.IADD R28, R28, 0x1, R23 ;  /* 0x000000011c1c7824 */ /* 0x000fe200078e0217 */
[----:B------:R-:W-:Y:S02]  /*18f0*/  IADD3 R29, PT, PT, R29, 0x6ed9eba1, R22 ;  /* 0x6ed9eba11d1d7810 */ /* 0x000fe40007ffe016 */
[----:B------:R-:W-:Y:S02]  /*1900*/  LOP3.LUT R3, R32, R3, RZ, 0x3c, !PT ;  /* 0x0000000320037212 */ /* 0x000fe400078e3cff */
[----:B------:R-:W-:Y:S02]  /*1910*/  LOP3.LUT R30, R29, R31, R26, 0x96, !PT ;  /* 0x0000001f1d1e7212 */ /* 0x000fe400078e961a */
[----:B------:R-:W-:Y:S02]  /*1920*/  SHF.L.W.U32.HI R3, R3, 0x1, R3 ;  /* 0x0000000103037819 */ /* 0x000fe40000010e03 */
[----:B------:R-:W-:Y:S01]  /*1930*/  LOP3.LUT R23, R8, R5, R21, 0x96, !PT ;  /* 0x0000000508177212 */ /* 0x000fe200078e9615 */
[----:B------:R-:W-:Y:S01]  /*1940*/  IMAD.IADD R35, R35, 0x1, R30 ;  /* 0x0000000123237824 */ /* 0x000fe200078e021e */
[----:B------:R-:W-:-:S02]  /*1950*/  LEA.HI R28, R29, R28, R29, 0x5 ;  /* 0x0000001c1d1c7211 */ /* 0x000fc400078f281d */
[----:B------:R-:W-:Y:S02]  /*1960*/  LOP3.LUT R2, R23, R2, RZ, 0x3c, !PT ;  /* 0x0000000217027212 */ /* 0x000fe400078e3cff */
[----:B------:R-:W-:Y:S02]  /*1970*/  IADD3 R28, PT, PT, R28, 0x6ed9eba1, R3 ;  /* 0x6ed9eba11c1c7810 */ /* 0x000fe40007ffe003 */
[----:B------:R-:W-:Y:S02]  /*1980*/  SHF.L.W.U32.HI R30, R29, 0x1e, R29 ;  /* 0x0000001e1d1e7819 */ /* 0x000fe40000010e1d */
[----:B------:R-:W-:Y:S02]  /*1990*/  LOP3.LUT R32, R19, R24, R22, 0x96, !PT ;  /* 0x0000001813207212 */ /* 0x000fe400078e9616 */
[----:B------:R-:W-:Y:S02]  /*19a0*/  SHF.L.W.U32.HI R2, R2, 0x1, R2 ;  /* 0x0000000102027819 */ /* 0x000fe40000010e02 */
[----:B------:R-:W-:-:S02]  /*19b0*/  LEA.HI R35, R28, R35, R28, 0x5 ;  /* 0x000000231c237211 */ /* 0x000fc400078f281c */
[----:B------:R-:W-:Y:S02]  /*19c0*/  LOP3.LUT R23, R28, R30, R31, 0x96, !PT ;  /* 0x0000001e1c177212 */ /* 0x000fe400078e961f */
[----:B------:R-:W-:Y:S02]  /*19d0*/  LOP3.LUT R32, R32, R13, RZ, 0x3c, !PT ;  /* 0x0000000d20207212 */ /* 0x000fe400078e3cff */
[----:B------:R-:W-:Y:S01]  /*19e0*/  SHF.L.W.U32.HI R29, R28, 0x1e, R28 ;  /* 0x0000001e1c1d7819 */ /* 0x000fe20000010e1c */
[----:B------:R-:W-:Y:S01]  /*19f0*/  IMAD.IADD R28, R26, 0x1, R23 ;  /* 0x000000011a1c7824 */ /* 0x000fe200078e0217 */
[----:B------:R-:W-:Y:S02]  /*1a00*/  IADD3 R35, PT, PT, R35, 0x6ed9eba1, R2 ;  /* 0x6ed9eba123237810 */ /* 0x000fe40007ffe002 */
[----:B------:R-:W-:Y:S02]  /*1a10*/  SHF.L.W.U32.HI R26, R32, 0x1, R32 ;  /* 0x00000001201a7819 */ /* 0x000fe40000010e20 */
[----:B------:R-:W-:-:S02]  /*1a20*/  LOP3.LUT R32, R35, R29, R30, 0x96, !PT ;  /* 0x0000001d23207212 */ /* 0x000fc400078e961e */
[----:B------:R-:W-:Y:S02]  /*1a30*/  LOP3.LUT R23, R4, R25, R3, 0x96, !PT ;  /* 0x0000001904177212 */ /* 0x000fe400078e9603 */
[--C-:B------:R-:W-:Y:S01]  /*1a40*/  LEA.HI R13, R35, R28, R35.reuse, 0x5 ;  /* 0x0000001c230d7211 */ /* 0x100fe200078f2823 */
[----:B------:R-:W-:Y:S01]  /*1a50*/  IMAD.IADD R31, R31, 0x1, R32 ;  /* 0x000000011f1f7824 */ /* 0x000fe200078e0220 */
[----:B------:R-:W-:Y:S02]  /*1a60*/  LOP3.LUT R23, R23, R8, RZ, 0x3c, !PT ;  /* 0x0000000817177212 */ /* 0x000fe400078e3cff */
[----:B------:R-:W-:Y:S02]  /*1a70*/  IADD3 R8, PT, PT, R13, 0x6ed9eba1, R26 ;  /* 0x6ed9eba10d087810 */ /* 0x000fe40007ffe01a */
[----:B------:R-:W-:Y:S02]  /*1a80*/  SHF.L.W.U32.HI R35, R35, 0x1e, R35 ;  /* 0x0000001e23237819 */ /* 0x000fe40000010e23 */
[----:B------:R-:W-:-:S02]  /*1a90*/  SHF.L.W.U32.HI R13, R23, 0x1, R23 ;  /* 0x00000001170d7819 */ /* 0x000fc40000010e17 */
[C---:B------:R-:W-:Y:S02]  /*1aa0*/  LEA.HI R28, R8.reuse, R31, R8, 0x5 ;  /* 0x0000001f081c7211 */ /* 0x040fe400078f2808 */
[----:B------:R-:W-:Y:S02]  /*1ab0*/  LOP3.LUT R23, R8, R35, R29, 0x96, !PT ;  /* 0x0000002308177212 */ /* 0x000fe400078e961d */
[----:B------:R-:W-:Y:S02]  /*1ac0*/  LOP3.LUT R32, R6, R27, R2, 0x96, !PT ;  /* 0x0000001b06207212 */ /* 0x000fe400078e9602 */
[----:B------:R-:W-:Y:S01]  /*1ad0*/  SHF.L.W.U32.HI R34, R8, 0x1e, R8 ;  /* 0x0000001e08227819 */ /* 0x000fe20000010e08 */
[----:B------:R-:W-:Y:S01]  /*1ae0*/  IMAD.IADD R23, R30, 0x1, R23 ;  /* 0x000000011e177824 */ /* 0x000fe200078e0217 */
[----:B------:R-:W-:Y:S02]  /*1af0*/  IADD3 R28, PT, PT, R28, 0x6ed9eba1, R13 ;  /* 0x6ed9eba11c1c7810 */ /* 0x000fe40007ffe00d */
[----:B------:R-:W-:-:S02]  /*1b00*/  LOP3.LUT R32, R32, R19, RZ, 0x3c, !PT ;  /* 0x0000001320207212 */ /* 0x000fc400078e3cff */
[----:B------:R-:W-:Y:S02]  /*1b10*/  LOP3.LUT R30, R28, R34, R35, 0x96, !PT ;  /* 0x000000221c1e7212 */ /* 0x000fe400078e9623 */
[----:B------:R-:W-:Y:S02]  /*1b20*/  LOP3.LUT R19, R7, R20, R26, 0x96, !PT ;  /* 0x0000001407137212 */ /* 0x000fe400078e961a */
[----:B------:R-:W-:Y:S01]  /*1b30*/  SHF.L.W.U32.HI R8, R32, 0x1, R32 ;  /* 0x0000000120087819 */ /* 0x000fe20000010e20 */
[----:B------:R-:W-:Y:S01]  /*1b40*/  IMAD.IADD R30, R29, 0x1, R30 ;  /* 0x000000011d1e7824 */ /* 0x000fe200078e021e */
[----:B------:R-:W-:Y:S02]  /*1b50*/  LEA.HI R23, R28, R23, R28, 0x5 ;  /* 0x000000171c177211 */ /* 0x000fe400078f281c */
[----:B------:R-:W-:Y:S02]  /*1b60*/  LOP3.LUT R19, R19, R4, RZ, 0x3c, !PT ;  /* 0x0000000413137212 */ /* 0x000fe400078e3cff */
[----:B------:R-:W-:-:S02]  /*1b70*/  IADD3 R23, PT, PT, R23, 0x6ed9eba1, R8 ;  /* 0x6ed9eba117177810 */ /* 0x000fc40007ffe008 */
[----:B------:R-:W-:Y:S02]  /*1b80*/  SHF.L.W.U32.HI R29, R28, 0x1e, R28 ;  /* 0x0000001e1c1d7819 */ /* 0x000fe40000010e1c */
[----:B------:R-:W-:Y:S02]  /*1b90*/  LOP3.LUT R31, R12, R21, R13, 0x96, !PT ;  /* 0x000000150c1f7212 */ /* 0x000fe400078e960d */
[----:B------:R-:W-:Y:S02]  /*1ba0*/  SHF.L.W.U32.HI R19, R19, 0x1, R19 ;  /* 0x0000000113137819 */ /* 0x000fe40000010e13 */
[C---:B------:R-:W-:Y:S02]  /*1bb0*/  LEA.HI R30, R23.reuse, R30, R23, 0x5 ;  /* 0x0000001e171e7211 */ /* 0x040fe400078f2817 */
[----:B------:R-:W-:Y:S02]  /*1bc0*/  LOP3.LUT R4, R23, R29, R34, 0x96, !PT ;  /* 0x0000001d17047212 */ /* 0x000fe400078e9622 */
[----:B------:R-:W-:-:S02]  /*1bd0*/  LOP3.LUT R31, R31, R6, RZ, 0x3c, !PT ;  /* 0x000000061f1f7212 */ /* 0x000fc400078e3cff */
[----:B------:R-:W-:Y:S01]  /*1be0*/  SHF.L.W.U32.HI R6, R23, 0x1e, R23 ;  /* 0x0000001e17067819 */ /* 0x000fe20000010e17 */
[----:B------:R-:W-:Y:S01]  /*1bf0*/  IMAD.IADD R35, R35, 0x1, R4 ;  /* 0x0000000123237824 */ /* 0x000fe200078e0204 */
[----:B------:R-:W-:Y:S02]  /*1c00*/  IADD3 R30, PT, PT, R30, 0x6ed9eba1, R19 ;  /* 0x6ed9eba11e1e7810 */ /* 0x000fe40007ffe013 */
[----:B------:R-:W-:Y:S02]  /*1c10*/  SHF.L.W.U32.HI R4, R31, 0x1, R31 ;  /* 0x000000011f047819 */ /* 0x000fe40000010e1f */
[C---:B------:R-:W-:Y:S02]  /*1c20*/  LOP3.LUT R23, R30.reuse, R6, R29, 0x96, !PT ;  /* 0x000000061e177212 */ /* 0x040fe400078e961d */
[----:B------:R-:W-:Y:S02]  /*1c30*/  LOP3.LUT R28, R5, R22, R8, 0x96, !PT ;  /* 0x00000016051c7212 */ /* 0x000fe400078e9608 */
[----:B------:R-:W-:Y:S01]  /*1c40*/  LEA.HI R35, R30, R35, R30, 0x5 ;  /* 0x000000231e237211 */ /* 0x000fe200078f281e */
[----:B------:R-:W-:Y:S01]  /*1c50*/  IMAD.IADD R34, R34, 0x1, R23 ;  /* 0x0000000122227824 */ /* 0x000fe200078e0217 */
        /* <DEDUP_REMOVED lines=12> */
[----:B------:R-:W-:Y:S02]  /*1d20*/  LOP3.LUT R28, R25, R2, R4, 0x96, !PT ;  /* 0x00000002191c7212 */ /* 0x000fe400078e9604 */
[----:B------:R-:W-:Y:S01]  /*1d30*/  SHF.L.W.U32.HI R23, R23, 0x1, R23 ;  /* 0x0000000117177819 */ /* 0x000fe20000010e17 */
[----:B------:R-:W-:Y:S01]  /*1d40*/  IMAD.IADD R33, R6, 0x1, R33 ;  /* 0x0000000106217824 */ /* 0x000fe200078e0221 */
[----:B------:R-:W-:-:S02]  /*1d50*/  LEA.HI R12, R34, R29, R34, 0x5 ;  /* 0x0000001d220c7211 */ /* 0x000fc400078f2822 */
[----:B------:R-:W-:Y:S02]  /*1d60*/  LOP3.LUT R28, R28, R5, RZ, 0x3c, !PT ;  /* 0x000000051c1c7212 */ /* 0x000fe400078e3cff */
[----:B------:R-:W-:Y:S02]  /*1d70*/  IADD3 R12, PT, PT, R12, 0x6ed9eba1, R23 ;  /* 0x6ed9eba10c0c7810 */ /* 0x000fe40007ffe017 */
[----:B------:R-:W-:Y:S02]  /*1d80*/  SHF.L.W.U32.HI R34, R34, 0x1e, R34 ;  /* 0x0000001e22227819 */ /* 0x000fe40000010e22 */
[----:B------:R-:W-:Y:S02]  /*1d90*/  SHF.L.W.U32.HI R6, R28, 0x1, R28 ;  /* 0x000000011c067819 */ /* 0x000fe40000010e1c */
[C---:B------:R-:W-:Y:S02]  /*1da0*/  LEA.HI R33, R12.reuse, R33, R12, 0x5 ;  /* 0x000000210c217211 */ /* 0x040fe400078f280c */
[----:B------:R-:W-:-:S02]  /*1db0*/  LOP3.LUT R28, R12, R34, R35, 0x96, !PT ;  /* 0x000000220c1c7212 */ /* 0x000fc400078e9623 */
[----:B------:R-:W-:Y:S02]  /*1dc0*/  LOP3.LUT R5, R27, R26, R7, 0x96, !PT ;  /* 0x0000001a1b057212 */ /* 0x000fe400078e9607 */
[----:B------:R-:W-:Y:S01]  /*1dd0*/  SHF.L.W.U32.HI R29, R12, 0x1e, R12 ;  /* 0x0000001e0c1d7819 */ /* 0x000fe20000010e0c */
[----:B------:R-:W-:Y:S01]  /*1de0*/  IMAD.IADD R28, R31, 0x1, R28 ;  /* 0x000000011f1c7824 */ /* 0x000fe200078e021c */
[----:B------:R-:W-:Y:S02]  /*1df0*/  IADD3 R33, PT, PT, R33, 0x6ed9eba1, R6 ;  /* 0x6ed9eba121217810 */ /* 0x000fe40007ffe006 */
[----:B------:R-:W-:Y:S02]  /*1e00*/  LOP3.LUT R5, R5, R24, RZ, 0x3c, !PT ;  /* 0x0000001805057212 */ /* 0x000fe400078e3cff */
[----:B------:R-:W-:Y:S02]  /*1e10*/  LOP3.LUT R12, R33, R29, R34, 0x96, !PT ;  /* 0x0000001d210c7212 */ /* 0x000fe400078e9622 */
[----:B------:R-:W-:-:S02]  /*1e20*/  LOP3.LUT R24, R20, R13, R23, 0x96, !PT ;  /* 0x0000000d14187212 */ /* 0x000fc400078e9617 */
[----:B------:R-:W-:Y:S01]  /*1e30*/  SHF.L.W.U32.HI R5, R5, 0x1, R5 ;  /* 0x0000000105057819 */ /* 0x000fe20000010e05 */
[----:B------:R-:W-:Y:S01]  /*1e40*/  IMAD.IADD R35, R35, 0x1, R12 ;  /* 0x0000000123237824 */ /* 0x000fe200078e020c */
[C---:B------:R-:W-:Y:S02]  /*1e50*/  LEA.HI R28, R33.reuse, R28, R33, 0x5 ;  /* 0x0000001c211c7211 */ /* 0x040fe400078f2821 */
[----:B------:R-:W-:Y:S02]  /*1e60*/  LOP3.LUT R24, R24, R25, RZ, 0x3c, !PT ;  /* 0x0000001918187212 */ /* 0x000fe400078e3cff */
[----:B------:R-:W-:Y:S02]  /*1e70*/  IADD3 R28, PT, PT, R28, 0x6ed9eba1, R5 ;  /* 0x6ed9eba11c1c7810 */ /* 0x000fe40007ffe005 */
[----:B------:R-:W-:Y:S02]  /*1e80*/  SHF.L.W.U32.HI R30, R33, 0x1e, R33 ;  /* 0x0000001e211e7819 */ /* 0x000fe40000010e21 */
[----:B------:R-:W-:-:S02]  /*1e90*/  LOP3.LUT R32, R21, R8, R6, 0x96, !PT ;  /* 0x0000000815207212 */ /* 0x000fc400078e9606 */
[----:B------:R-:W-:Y:S02]  /*1ea0*/  SHF.L.W.U32.HI R12, R24, 0x1, R24 ;  /* 0x00000001180c7819 */ /* 0x000fe40000010e18 */
[C-C-:B------:R-:W-:Y:S02]  /*1eb0*/  LEA.HI R35, R28.reuse, R35, R28.reuse, 0x5 ;  /* 0x000000231c237211 */ /* 0x140fe400078f281c */
[----:B------:R-:W-:Y:S02]  /*1ec0*/  LOP3.LUT R25, R28, R30, R29, 0x96, !PT ;  /* 0x0000001e1c197212 */ /* 0x000fe400078e961d */
        /* <DEDUP_REMOVED lines=12> */
[----:B------:R-:W-:Y:S02]  /*1f90*/  SHF.L.W.U32.HI R20, R20, 0x1, R20 ;  /* 0x0000000114147819 */ /* 0x000fe40000010e14 */
[C---:B------:R-:W-:Y:S02]  /*1fa0*/  LEA.HI R29, R34.reuse, R29, R34, 0x5 ;  /* 0x0000001d221d7211 */ /* 0x040fe400078f2822 */
[C---:B------:R-:W-:Y:S02]  /*1fb0*/  LOP3.LUT R31, R34.reuse, R28, R27, 0x96, !PT ;  /* 0x0000001c221f7212 */ /* 0x040fe400078e961b */
        /* <DEDUP_REMOVED lines=13> */
[C---:B------:R-:W-:Y:S02]  /*2090*/  LEA.HI R30, R22.reuse, R27, R22, 0x5 ;  /* 0x0000001b161e7211 */ /* 0x040fe400078f2816 */
[----:B------:R-:W-:Y:S02]  /*20a0*/  SHF.L.W.U32.HI R21, R31, 0x1, R31 ;  /* 0x000000011f157819 */ /* 0x000fe40000010e1f */
        /* <DEDUP_REMOVED lines=12> */
[----:B------:R-:W-:Y:S02]  /*2170*/  IADD3 R27, PT, PT, R27, -0x70e44324, R22 ;  /* 0x8f1bbcdc1b1b7810 */ /* 0x000fe40007ffe016 */
        /* <DEDUP_REMOVED lines=8> */
[----:B------:R-:W-:Y:S02]  /*2200*/  IADD3 R28, PT, PT, R28, -0x70e44324, R3 ;  /* 0x8f1bbcdc1c1c7810 */ /* 0x000fe40007ffe003 */
[----:B------:R-:W-:Y:S02]  /*2210*/  SHF.L.W.U32.HI R2, R33, 0x1, R33 ;  /* 0x0000000121027819 */ /* 0x000fe40000010e21 */
[----:B------:R-:W-:-:S02]  /*2220*/  LOP3.LUT R27, R28, R26, R31, 0xe8, !PT ;  /* 0x0000001a1c1b7212 */ /* 0x000fc400078ee81f */
[----:B------:R-:W-:Y:S02]  /*2230*/  LOP3.LUT R30, R19, R12, R22, 0x96, !PT ;  /* 0x0000000c131e7212 */ /* 0x000fe400078e9616 */
[----:B------:R-:W-:Y:S01]  /*2240*/  LEA.HI R29, R28, R29, R28, 0x5 ;  /* 0x0000001d1c1d7211 */ /* 0x000fe200078f281c */
[----:B------:R-:W-:Y:S01]  /*2250*/  IMAD.IADD R34, R34, 0x1, R27 ;  /* 0x0000000122227824 */ /* 0x000fe200078e021b */
[----:B------:R-:W-:Y:S02]  /*2260*/  LOP3.LUT R13, R30, R13, RZ, 0x3c, !PT ;  /* 0x0000000d1e0d7212 */ /* 0x000fe400078e3cff */
[----:B------:R-:W-:Y:S02]  /*2270*/  IADD3 R29, PT, PT, R29, -0x70e44324, R2 ;  /* 0x8f1bbcdc1d1d7810 */ /* 0x000fe40007ffe002 */
[----:B------:R-:W-:Y:S02]  /*2280*/  SHF.L.W.U32.HI R33, R28, 0x1e, R28 ;  /* 0x0000001e1c217819 */ /* 0x000fe40000010e1c */
[----:B------:R-:W-:-:S02]  /*2290*/  SHF.L.W.U32.HI R13, R13, 0x1, R13 ;  /* 0x000000010d0d7819 */ /* 0x000fc40000010e0d */
[C---:B------:R-:W-:Y:S02]  /*22a0*/  LEA.HI R34, R29.reuse, R34, R29, 0x5 ;  /* 0x000000221d227211 */ /* 0x040fe400078f281d */
[C---:B------:R-:W-:Y:S02]  /*22b0*/  LOP3.LUT R28, R29.reuse, R33, R26, 0xe8, !PT ;  /* 0x000000211d1c7212 */ /* 0x040fe400078ee81a */
[----:B------:R-:W-:Y:S02]  /*22c0*/  LOP3.LUT R27, R4, R25, R3, 0x96, !PT ;  /* 0x00000019041b7212 */ /* 0x000fe400078e9603 */
[----:B------:R-:W-:Y:S01]  /*22d0*/  SHF.L.W.U32.HI R30, R29, 0x1e, R29 ;  /* 0x0000001e1d1e7819 */ /* 0x000fe20000010e1d */
[----:B------:R-:W-:Y:S01]  /*22e0*/  IMAD.IADD R31, R31, 0x1, R28 ;  /* 0x000000011f1f7824 */ /* 0x000fe200078e021c */
[----:B------:R-:W-:Y:S02]  /*22f0*/  IADD3 R34, PT, PT, R34, -0x70e44324, R13 ;  /* 0x8f1bbcdc22227810 */ /* 0x000fe40007ffe00d */
[----:B------:R-:W-:-:S02]  /*2300*/  LOP3.LUT R27, R27, R8, RZ, 0x3c, !PT ;  /* 0x000000081b1b7212 */ /* 0x000fc400078e3cff */
[----:B------:R-:W-:Y:S02]  /*2310*/  LOP3.LUT R29, R34, R30, R33, 0xe8, !PT ;  /* 0x0000001e221d7212 */ /* 0x000fe400078ee821 */
[----:B------:R-:W-:Y:S02]  /*2320*/  LOP3.LUT R28, R7, R20, R2, 0x96, !PT ;  /* 0x00000014071c7212 */ /* 0x000fe400078e9602 */
[----:B------:R-:W-:Y:S01]  /*2330*/  SHF.L.W.U32.HI R27, R27, 0x1, R27 ;  /* 0x000000011b1b7819 */ /* 0x000fe20000010e1b */
[----:B------:R-:W-:Y:S01]  /*2340*/  IMAD.IADD R26, R26, 0x1, R29 ;  /* 0x000000011a1a7824 */ /* 0x000fe200078e021d */
[----:B------:R-:W-:Y:S02]  /*2350*/  LEA.HI R8, R34, R31, R34, 0x5 ;  /* 0x0000001f22087211 */ /* 0x000fe400078f2822 */
[----:B------:R-:W-:Y:S02]  /*2360*/  LOP3.LUT R28, R28, R19, RZ, 0x3c, !PT ;  /* 0x000000131c1c7212 */ /* 0x000fe400078e3cff */
[----:B------:R-:W-:-:S02]  /*2370*/  IADD3 R19, PT, PT, R8, -0x70e44324, R27 ;  /* 0x8f1bbcdc08137810 */ /* 0x000fc40007ffe01b */
[----:B------:R-:W-:Y:S02]  /*2380*/  SHF.L.W.U32.HI R34, R34, 0x1e, R34 ;  /* 0x0000001e22227819 */ /* 0x000fe40000010e22 */
[----:B------:R-:W-:Y:S02]  /*2390*/  LOP3.LUT R31, R23, R24, R13, 0x96, !PT ;  /* 0x00000018171f7212 */ /* 0x000fe400078e960d */
[C---:B------:R-:W-:Y:S02]  /*23a0*/  LEA.HI R29, R19.reuse, R26, R19, 0x5 ;  /* 0x0000001a131d7211 */ /* 0x040fe400078f2813 */
[----:B------:R-:W-:Y:S02]  /*23b0*/  SHF.L.W.U32.HI R8, R28, 0x1, R28 ;  /* 0x000000011c087819 */ /* 0x000fe40000010e1c */
[----:B------:R-:W-:Y:S02]  /*23c0*/  LOP3.LUT R26, R19, R34, R30, 0xe8, !PT ;  /* 0x00000022131a7212 */ /* 0x000fe400078ee81e */
[----:B------:R-:W-:-:S02]  /*23d0*/  LOP3.LUT R31, R31, R4, RZ, 0x3c, !PT ;  /* 0x000000041f1f7212 */ /* 0x000fc400078e3cff */
[----:B------:R-:W-:Y:S01]  /*23e0*/  SHF.L.W.U32.HI R35, R19, 0x1e, R19 ;  /* 0x0000001e13237819 */ /* 0x000fe20000010e13 */
[----:B------:R-:W-:Y:S01]  /*23f0*/  IMAD.IADD R26, R33, 0x1, R26 ;  /* 0x00000001211a7824 */ /* 0x000fe200078e021a */
[----:B------:R-:W-:Y:S02]  /*2400*/  IADD3 R29, PT, PT, R29, -0x70e44324, R8 ;  /* 0x8f1bbcdc1d1d7810 */ /* 0x000fe40007ffe008 */
[----:B------:R-:W-:Y:S02]  /*2410*/  SHF.L.W.U32.HI R19, R31, 0x1, R31 ;  /* 0x000000011f137819 */ /* 0x000fe40000010e1f */
[C---:B------:R-:W-:Y:S02]  /*2420*/  LOP3.LUT R31, R29.reuse, R35, R34, 0xe8, !PT ;  /* 0x000000231d1f7212 */ /* 0x040fe400078ee822 */
[----:B------:R-:W-:Y:S02]  /*2430*/  LOP3.LUT R4, R6, R21, R27, 0x96, !PT ;  /* 0x0000001506047212 */ /* 0x000fe400078e961b */
[----:B------:R-:W-:Y:S01]  /*2440*/  LEA.HI R26, R29, R26, R29, 0x5 ;  /* 0x0000001a1d1a7211 */ /* 0x000fe200078f281d */
[----:B------:R-:W-:Y:S01]  /*2450*/  IMAD.IADD R31, R30, 0x1, R31 ;  /* 0x000000011e1f7824 */ /* 0x000fe200078e021f */
[----:B------:R-:W-:-:S02]  /*2460*/  LOP3.LUT R4, R4, R7, RZ, 0x3c, !PT ;  /* 0x0000000704047212 */ /* 0x000fc400078e3cff */
[----:B------:R-:W-:Y:S02]  /*2470*/  IADD3 R26, PT, PT, R26, -0x70e44324, R19 ;  /* 0x8f1bbcdc1a1a7810 */ /* 0x000fe40007ffe013 */
[----:B------:R-:W-:Y:S02]  /*2480*/  SHF.L.W.U32.HI R28, R29, 0x1e, R29 ;  /* 0x0000001e1d1c7819 */ /* 0x000fe40000010e1d */
[----:B------:R-:W-:Y:S02]  /*2490*/  LOP3.LUT R30, R5, R22, R8, 0x96, !PT ;  /* 0x00000016051e7212 */ /* 0x000fe400078e9608 */
[----:B------:R-:W-:Y:S02]  /*24a0*/  SHF.L.W.U32.HI R4, R4, 0x1, R4 ;  /* 0x0000000104047819 */ /* 0x000fe40000010e04 */
[C---:B------:R-:W-:Y:S02]  /*24b0*/  LEA.HI R31, R26.reuse, R31, R26, 0x5 ;  /* 0x0000001f1a1f7211 */ /* 0x040fe400078f281a */
[----:B------:R-:W-:-:S02]  /*24c0*/  LOP3.LUT R7, R26, R28, R35, 0xe8, !PT ;  /* 0x0000001c1a077212 */ /* 0x000fc400078ee823 */
[----:B------:R-:W-:Y:S02]  /*24d0*/  LOP3.LUT R30, R30, R23, RZ, 0x3c, !PT ;  /* 0x000000171e1e7212 */ /* 0x000fe400078e3cff */
[----:B------:R-:W-:Y:S01]  /*24e0*/  SHF.L.W.U32.HI R23, R26, 0x1e, R26 ;  /* 0x0000001e1a177819 */ /* 0x000fe20000010e1a */
[----:B------:R-:W-:Y:S01]  /*24f0*/  IMAD.IADD R34, R34, 0x1, R7 ;  /* 0x0000000122227824 */ /* 0x000fe200078e0207 */
[----:B------:R-:W-:Y:S02]  /*2500*/  IADD3 R31, PT, PT, R31, -0x70e44324, R4 ;  /* 0x8f1bbcdc1f1f7810 */ /* 0x000fe40007ffe004 */
[----:B------:R-:W-:Y:S02]  /*2510*/  SHF.L.W.U32.HI R7, R30, 0x1, R30 ;  /* 0x000000011e077819 */ /* 0x000fe40000010e1e */
[----:B------:R-:W-:Y:S02]  /*2520*/  LOP3.LUT R26, R31, R23, R28, 0xe8, !PT ;  /* 0x000000171f1a7212 */ /* 0x000fe400078ee81c */
[----:B------:R-:W-:-:S02]  /*2530*/  LOP3.LUT R29, R12, R3, R19, 0x96, !PT ;  /* 0x000000030c1d7212 */ /* 0x000fc400078e9613 */
[----:B------:R-:W-:Y:S01]  /*2540*/  LEA.HI R34, R31, R34, R31, 0x5 ;  /* 0x000000221f227211 */ /* 0x000fe200078f281f */
[----:B------:R-:W-:Y:S01]  /*2550*/  IMAD.IADD R35, R35, 0x1, R26 ;  /* 0x0000000123237824 */ /* 0x000fe200078e021a */
[----:B------:R-:W-:Y:S02]  /*2560*/  LOP3.LUT R6, R29, R6, RZ, 0x3c, !PT ;  /* 0x000000061d067212 */ /* 0x000fe400078e3cff */
[----:B------:R-:W-:Y:S02]  /*2570*/  IADD3 R34, PT, PT, R34, -0x70e44324, R7 ;  /* 0x8f1bbcdc22227810 */ /* 0x000fe40007ffe007 */
[----:B------:R-:W-:Y:S02]  /*2580*/  SHF.L.W.U32.HI R30, R31, 0x1e, R31 ;  /* 0x0000001e1f1e7819 */ /* 0x000fe40000010e1f */
[----:B------:R-:W-:Y:S02]  /*2590*/  SHF.L.W.U32.HI R6, R6, 0x1, R6 ;  /* 0x0000000106067819 */ /* 0x000fe40000010e06 */
[----:B------:R-:W-:-:S02]  /*25a0*/  LEA.HI R35, R34, R35, R34, 0x5 ;  /* 0x0000002322237211 */ /* 0x000fc400078f2822 */
[C---:B------:R-:W-:Y:S02]  /*25b0*/  LOP3.LUT R29, R34.reuse, R30, R23, 0xe8, !PT ;  /* 0x0000001e221d7212 */ /* 0x040fe400078ee817 */
[----:B------:R-:W-:Y:S02]  /*25c0*/  LOP3.LUT R26, R25, R2, R4, 0x96, !PT ;  /* 0x00000002191a7212 */ /* 0x000fe400078e9604 */
[----:B------:R-:W-:Y:S01]  /*25d0*/  SHF.L.W.U32.HI R31, R34, 0x1e, R34 ;  /* 0x0000001e221f7819 */ /* 0x000fe20000010e22 */
[----:B------:R-:W-:Y:S01]  /*25e0*/  IMAD.IADD R28, R28, 0x1, R29 ;  /* 0x000000011c1c7824 */ /* 0x000fe200078e021d */
[----:B------:R-:W-:Y:S02]  /*25f0*/  IADD3 R35, PT, PT, R35, -0x70e44324, R6 ;  /* 0x8f1bbcdc23237810 */ /* 0x000fe40007ffe006 */
[----:B------:R-:W-:Y:S02]  /*2600*/  LOP3.LUT R26, R26, R5, RZ, 0x3c, !PT ;  /* 0x000000051a1a7212 */ /* 0x000fe400078e3cff */
[----:B------:R-:W-:-:S02]  /*2610*/  LOP3.LUT R32, R35, R31, R30, 0xe8, !PT ;  /* 0x0000001f23207212 */ /* 0x000fc400078ee81e */
[----:B------:R-:W-:Y:S02]  /*2620*/  LOP3.LUT R29, R20, R13, R7, 0x96, !PT ;  /* 0x0000000d141d7212 */ /* 0x000fe400078e9607 */
[----:B------:R-:W-:Y:S01]  /*2630*/  SHF.L.W.U32.HI R26, R26, 0x1, R26 ;  /* 0x000000011a1a7819 */ /* 0x000fe20000010e1a */
[----:B------:R-:W-:Y:S01]  /*2640*/  IMAD.IADD R23, R23, 0x1, R32 ;  /* 0x0000000117177824 */ /* 0x000fe200078e0220 */
[--C-:B------:R-:W-:Y:S02]  /*2650*/  LEA.HI R5, R35, R28, R35.reuse, 0x5 ;  /* 0x0000001c23057211 */ /* 0x100fe400078f2823 */
[----:B------:R-:W-:Y:S02]  /*2660*/  LOP3.LUT R29, R29, R12, RZ, 0x3c, !PT ;  /* 0x0000000c1d1d7212 */ /* 0x000fe400078e3cff */
[----:B------:R-:W-:Y:S02]  /*2670*/  IADD3 R12, PT, PT, R5, -0x70e44324, R26 ;  /* 0x8f1bbcdc050c7810 */ /* 0x000fe40007ffe01a */
[----:B------:R-:W-:-:S02]  /*2680*/  SHF.L.W.U32.HI R35, R35, 0x1e, R35 ;  /* 0x0000001e23237819 */ /* 0x000fc40000010e23 */
[----:B------:R-:W-:Y:S02]  /*2690*/  LOP3.LUT R32, R24, R27, R6, 0x96, !PT ;  /* 0x0000001b18207212 */ /* 0x000fe400078e9606 */
[C-C-:B------:R-:W-:Y:S02]  /*26a0*/  LEA.HI R28, R12.reuse, R23, R12.reuse, 0x5 ;  /* 0x000000170c1c7211 */ /* 0x140fe400078f280c */
[----:B------:R-:W-:Y:S02]  /*26b0*/  SHF.L.W.U32.HI R5, R29, 0x1, R29 ;  /* 0x000000011d057819 */ /* 0x000fe40000010e1d */
[----:B------:R-:W-:Y:S02]  /*26c0*/  LOP3.LUT R23, R12, R35, R31, 0xe8, !PT ;  /* 0x000000230c177212 */ /* 0x000fe400078ee81f */
[----:B------:R-:W-:Y:S02]  /*26d0*/  LOP3.LUT R32, R32, R25, RZ, 0x3c, !PT ;  /* 0x0000001920207212 */ /* 0x000fe400078e3cff */
[----:B------:R-:W-:Y:S01]  /*26e0*/  SHF.L.W.U32.HI R25, R12, 0x1e, R12 ;  /* 0x0000001e0c197819 */ /* 0x000fe20000010e0c */
[----:B------:R-:W-:Y:S01]  /*26f0*/  IMAD.IADD R23, R30, 0x1, R23 ;  /* 0x000000011e177824 */ /* 0x000fe200078e0217 */
[----:B------:R-:W-:-:S02]  /*2700*/  IADD3 R28, PT, PT, R28, -0x70e44324, R5 ;  /* 0x8f1bbcdc1c1c7810 */ /* 0x000fc40007ffe005 */
[----:B------:R-:W-:Y:S02]  /*2710*/  LOP3.LUT R29, R21, R8, R26, 0x96, !PT ;  /* 0x00000008151d7212 */ /* 0x000fe400078e961a */
[----:B------:R-:W-:Y:S02]  /*2720*/  LOP3.LUT R30, R28, R25, R35, 0xe8, !PT ;  /* 0x000000191c1e7212 */ /* 0x000fe400078ee823 */
[----:B------:R-:W-:Y:S02]  /*2730*/  SHF.L.W.U32.HI R12, R32, 0x1, R32 ;  /* 0x00000001200c7819 */ /* 0x000fe40000010e20 */
[----:B------:R-:W-:Y:S01]  /*2740*/  LEA.HI R23, R28, R23, R28, 0x5 ;  /* 0x000000171c177211 */ /* 0x000fe200078f281c */
[----:B------:R-:W-:Y:S01]  /*2750*/  IMAD.IADD R31, R31, 0x1, R30 ;  /* 0x000000011f1f7824 */ /* 0x000fe200078e021e */
[----:B------:R-:W-:Y:S02]  /*2760*/  LOP3.LUT R29, R29, R20, RZ, 0x3c, !PT ;  /* 0x000000141d1d7212 */ /* 0x000fe400078e3cff */
[----:B------:R-:W-:-:S02]  /*2770*/  IADD3 R20, PT, PT, R23, -0x70e44324, R12 ;  /* 0x8f1bbcdc17147810 */ /* 0x000fc40007ffe00c */
        /* <DEDUP_REMOVED lines=17> */
[----:B------:R-:W-:Y:S02]  /*2890*/  SHF.L.W.U32.HI R21, R21, 0x1, R21 ;  /* 0x0000000115157819 */ /* 0x000fe40000010e15 */
[C---:B------:R-:W-:Y:S02]  /*28a0*/  LEA.HI R30, R35.reuse, R30, R35, 0x5 ;  /* 0x0000001e231e7211 */ /* 0x040fe400078f2823 */
[----:B------:R-:W-:Y:S02]  /*28b0*/  LOP3.LUT R28, R35, R29, R24, 0xe8, !PT ;  /* 0x0000001d231c7212 */ /* 0x000fe400078ee818 */
[----:B------:R-:W-:-:S02]  /*28c0*/  LOP3.LUT R25, R2, R7, R23, 0x96, !PT ;  /* 0x0000000702197212 */ /* 0x000fc400078e9617 */
[----:B------:R-:W-:Y:S01]  /*28d0*/  SHF.L.W.U32.HI R32, R35, 0x1e, R35 ;  /* 0x0000001e23207819 */ /* 0x000fe20000010e23 */
[----:B------:R-:W-:Y:S01]  /*28e0*/  IMAD.IADD R33, R33, 0x1, R28 ;  /* 0x0000000121217824 */ /* 0x000fe200078e021c */
[----:B------:R-:W-:Y:S02]  /*28f0*/  IADD3 R30, PT, PT, R30, -0x70e44324, R21 ;  /* 0x8f1bbcdc1e1e7810 */ /* 0x000fe40007ffe015 */
        /* <DEDUP_REMOVED lines=9> */
[C---:B------:R-:W-:Y:S02]  /*2990*/  LEA.HI R31, R3.reuse, R24, R3, 0x5 ;  /* 0x00000018031f7211 */ /* 0x040fe400078f2803 */
[----:B------:R-:W-:Y:S02]  /*29a0*/  SHF.L.W.U32.HI R22, R28, 0x1, R28 ;  /* 0x000000011c167819 */ /* 0x000fe40000010e1c */
[----:B------:R-:W-:-:S02]  /*29b0*/  LOP3.LUT R24, R3, R30, R32, 0xe8, !PT ;  /* 0x0000001e03187212 */ /* 0x000fc400078ee820 */
[----:B------:R-:W-:Y:S02]  /*29c0*/  LOP3.LUT R33, R27, R26, R21, 0x96, !PT ;  /* 0x0000001a1b217212 */ /* 0x000fe400078e9615 */
[----:B------:R-:W-:Y:S01]  /*29d0*/  SHF.L.W.U32.HI R35, R3, 0x1e, R3 ;  /* 0x0000001e03237819 */ /* 0x000fe20000010e03 */
[----:B------:R-:W-:Y:S01]  /*29e0*/  IMAD.IADD R24, R29, 0x1, R24 ;  /* 0x000000011d187824 */ /* 0x000fe200078e0218 */
[----:B------:R-:W-:Y:S02]  /*29f0*/  IADD3 R31, PT, PT, R31, -0x70e44324, R22 ;  /* 0x8f1bbcdc1f1f7810 */ /* 0x000fe40007ffe016 */
[----:B------:R-:W-:Y:S02]  /*2a00*/  LOP3.LUT R33, R33, R2, RZ, 0x3c, !PT ;  /* 0x0000000221217212 */ /* 0x000fe400078e3cff */
[----:B------:R-:W-:Y:S02]  /*2a10*/  LOP3.LUT R29, R31, R35, R30, 0xe8, !PT ;  /* 0x000000231f1d7212 */ /* 0x000fe400078ee81e */
[----:B------:R-:W-:-:S02]  /*2a20*/  LOP3.LUT R2, R8, R5, R25, 0x96, !PT ;  /* 0x0000000508027212 */ /* 0x000fc400078e9619 */
[----:B------:R-:W-:Y:S01]  /*2a30*/  SHF.L.W.U32.HI R3, R33, 0x1, R33 ;  /* 0x0000000121037819 */ /* 0x000fe20000010e21 */
[----:B------:R-:W-:Y:S01]  /*2a40*/  IMAD.IADD R29, R32, 0x1, R29 ;  /* 0x00000001201d7824 */ /* 0x000fe200078e021d */
[C---:B------:R-:W-:Y:S02]  /*2a50*/  LEA.HI R24, R31.reuse, R24, R31, 0x5 ;  /* 0x000000181f187211 */ /* 0x040fe400078f281f */
[----:B------:R-:W-:Y:S02]  /*2a60*/  LOP3.LUT R2, R2, R13, RZ, 0x3c, !PT ;  /* 0x0000000d02027212 */ /* 0x000fe400078e3cff */
[----:B------:R-:W-:Y:S02]  /*2a70*/  IADD3 R24, PT, PT, R24, -0x70e44324, R3 ;  /* 0x8f1bbcdc18187810 */ /* 0x000fe40007ffe003 */
        /* <DEDUP_REMOVED lines=8> */
[----:B------:R-:W-:-:S02]  /*2b00*/  IADD3 R29, PT, PT, R29, -0x70e44324, R2 ;  /* 0x8f1bbcdc1d1d7810 */ /* 0x000fc40007ffe002 */
[----:B------:R-:W-:Y:S02]  /*2b10*/  SHF.L.W.U32.HI R13, R32, 0x1, R32 ;  /* 0x00000001200d7819 */ /* 0x000fe40000010e20 */
[C---:B------:R-:W-:Y:S02]  /*2b20*/  LOP3.LUT R24, R29.reuse, R27, R28, 0x96, !PT ;  /* 0x0000001b1d187212 */ /* 0x040fe400078e961c */
[----:B------:R-:W-:Y:S02]  /*2b30*/  LOP3.LUT R31, R4, R23, R3, 0x96, !PT ;  /* 0x00000017041f7212 */ /* 0x000fe400078e9603 */
[----:B------:R-:W-:Y:S01]  /*2b40*/  LEA.HI R30, R29, R30, R29, 0x5 ;  /* 0x0000001e1d1e7211 */ /* 0x000fe200078f281d */
[----:B------:R-:W-:Y:S01]  /*2b50*/  IMAD.IADD R35, R35, 0x1, R24 ;  /* 0x0000000123237824 */ /* 0x000fe200078e0218 */
[----:B------:R-:W-:Y:S02]  /*2b60*/  LOP3.LUT R8, R31, R8, RZ, 0x3c, !PT ;  /* 0x000000081f087212 */ /* 0x000fe400078e3cff */
[----:B------:R-:W-:-:S02]  /*2b70*/  IADD3 R30, PT, PT, R30, -0x359d3e2a, R13 ;  /* 0xca62c1d61e1e7810 */ /* 0x000fc40007ffe00d */
[----:B------:R-:W-:Y:S02]  /*2b80*/  SHF.L.W.U32.HI R32, R29, 0x1e, R29 ;  /* 0x0000001e1d207819 */ /* 0x000fe40000010e1d */
[----:B------:R-:W-:Y:S02]  /*2b90*/  SHF.L.W.U32.HI R8, R8, 0x1, R8 ;  /* 0x0000000108087819 */ /* 0x000fe40000010e08 */
[C---:B------:R-:W-:Y:S02]  /*2ba0*/  LEA.HI R35, R30.reuse, R35, R30, 0x5 ;  /* 0x000000231e237211 */ /* 0x040fe400078f281e */
[C---:B------:R-:W-:Y:S02]  /*2bb0*/  LOP3.LUT R29, R30.reuse, R32, R27, 0x96, !PT ;  /* 0x000000201e1d7212 */ /* 0x040fe400078e961b */
[----:B------:R-:W-:Y:S02]  /*2bc0*/  LOP3.LUT R24, R7, R20, R2, 0x96, !PT ;  /* 0x0000001407187212 */ /* 0x000fe400078e9602 */
[----:B------:R-:W-:Y:S01]  /*2bd0*/  SHF.L.W.U32.HI R31, R30, 0x1e, R30 ;  /* 0x0000001e1e1f7819 */ /* 0x000fe20000010e1e */
[----:B------:R-:W-:Y:S01]  /*2be0*/  IMAD.IADD R28, R28, 0x1, R29 ;  /* 0x000000011c1c7824 */ /* 0x000fe200078e021d */
[----:B------:R-:W-:-:S02]  /*2bf0*/  IADD3 R35, PT, PT, R35, -0x359d3e2a, R8 ;  /* 0xca62c1d623237810 */ /* 0x000fc40007ffe008 */
[----:B------:R-:W-:Y:S02]  /*2c00*/  LOP3.LUT R24, R24, R19, RZ, 0x3c, !PT ;  /* 0x0000001318187212 */ /* 0x000fe400078e3cff */
[----:B------:R-:W-:Y:S02]  /*2c10*/  LOP3.LUT R30, R35, R31, R32, 0x96, !PT ;  /* 0x0000001f231e7212 */ /* 0x000fe400078e9620 */
[----:B------:R-:W-:Y:S02]  /*2c20*/  LOP3.LUT R29, R6, R21, R13, 0x96, !PT ;  /* 0x00000015061d7212 */ /* 0x000fe400078e960d */
[----:B------:R-:W-:Y:S01]  /*2c30*/  SHF.L.W.U32.HI R24, R24, 0x1, R24 ;  /* 0x0000000118187819 */ /* 0x000fe20000010e18 */
[----:B------:R-:W-:Y:S01]  /*2c40*/  IMAD.IADD R27, R27, 0x1, R30 ;  /* 0x000000011b1b7824 */ /* 0x000fe200078e021e */
[----:B------:R-:W-:Y:S02]  /*2c50*/  LEA.HI R19, R35, R28, R35, 0x5 ;  /* 0x0000001c23137211 */ /* 0x000fe400078f2823 */
[----:B------:R-:W-:-:S02]  /*2c60*/  LOP3.LUT R29, R29, R4, RZ, 0x3c, !PT ;  /* 0x000000041d1d7212 */ /* 0x000fc400078e3cff */
[----:B------:R-:W-:Y:S02]  /*2c70*/  IADD3 R4, PT, PT, R19, -0x359d3e2a, R24 ;  /* 0xca62c1d613047810 */ /* 0x000fe40007ffe018 */
[----:B------:R-:W-:Y:S02]  /*2c80*/  SHF.L.W.U32.HI R35, R35, 0x1e, R35 ;  /* 0x0000001e23237819 */ /* 0x000fe40000010e23 */
[----:B------:R-:W-:Y:S02]  /*2c90*/  LOP3.LUT R30, R26, R25, R8, 0x96, !PT ;  /* 0x000000191a1e7212 */ /* 0x000fe400078e9608 */
[C---:B------:R-:W-:Y:S02]  /*2ca0*/  LEA.HI R28, R4.reuse, R27, R4, 0x5 ;  /* 0x0000001b041c7211 */ /* 0x040fe400078f2804 */
[----:B------:R-:W-:Y:S02]  /*2cb0*/  SHF.L.W.U32.HI R19, R29, 0x1, R29 ;  /* 0x000000011d137819 */ /* 0x000fe40000010e1d */
        /* <DEDUP_REMOVED lines=8> */
[C---:B------:R-:W-:Y:S01]  /*2d40*/  LEA.HI R27, R28.reuse, R27, R28, 0x5 ;  /* 0x0000001b1c1b7211 */ /* 0x040fe200078f281c */
[----:B------:R-:W-:Y:S01]  /*2d50*/  IMAD.IADD R30, R31, 0x1, R30 ;  /* 0x000000011f1e7824 */ /* 0x000fe200078e021e */
[----:B------:R-:W-:Y:S02]  /*2d60*/  LOP3.LUT R7, R7, R6, RZ, 0x3c, !PT ;  /* 0x0000000607077212 */ /* 0x000fe400078e3cff */
[----:B------:R-:W-:Y:S02]  /*2d70*/  IADD3 R27, PT, PT, R27, -0x359d3e2a, R4 ;  /* 0xca62c1d61b1b7810 */ /* 0x000fe40007ffe004 */
[----:B------:R-:W-:Y:S02]  /*2d80*/  SHF.L.W.U32.HI R29, R28, 0x1e, R28 ;  /* 0x0000001e1c1d7819 */ /* 0x000fe40000010e1c */
[----:B------:R-:W-:Y:S02]  /*2d90*/  LOP3.LUT R31, R12, R3, R19, 0x96, !PT ;  /* 0x000000030c1f7212 */ /* 0x000fe400078e9613 */
[----:B------:R-:W-:-:S02]  /*2da0*/  SHF.L.W.U32.HI R7, R7, 0x1, R7 ;  /* 0x0000000107077819 */ /* 0x000fc40000010e07 */
[C-C-:B------:R-:W-:Y:S02]  /*2db0*/  LEA.HI R30, R27.reuse, R30, R27.reuse, 0x5 ;  /* 0x0000001e1b1e7211 */ /* 0x140fe400078f281b */
[----:B------:R-:W-:Y:S02]  /*2dc0*/  LOP3.LUT R6, R27, R29, R34, 0x96, !PT ;  /* 0x0000001d1b067212 */ /* 0x000fe400078e9622 */
[----:B------:R-:W-:Y:S02]  /*2dd0*/  LOP3.LUT R31, R31, R26, RZ, 0x3c, !PT ;  /* 0x0000001a1f1f7212 */ /* 0x000fe400078e3cff */
[----:B------:R-:W-:Y:S01]  /*2de0*/  SHF.L.W.U32.HI R26, R27, 0x1e, R27 ;  /* 0x0000001e1b1a7819 */ /* 0x000fe20000010e1b */
[----:B------:R-:W-:Y:S01]  /*2df0*/  IMAD.IADD R35, R35, 0x1, R6 ;  /* 0x0000000123237824 */ /* 0x000fe200078e0206 */
[----:B------:R-:W-:Y:S02]  /*2e00*/  IADD3 R30, PT, PT, R30, -0x359d3e2a, R7 ;  /* 0xca62c1d61e1e7810 */ /* 0x000fe40007ffe007 */
[----:B------:R-:W-:-:S02]  /*2e10*/  SHF.L.W.U32.HI R6, R31, 0x1, R31 ;  /* 0x000000011f067819 */ /* 0x000fc40000010e1f */
[C---:B------:R-:W-:Y:S02]  /*2e20*/  LOP3.LUT R27, R30.reuse, R26, R29, 0x96, !PT ;  /* 0x0000001a1e1b7212 */ /* 0x040fe400078e961d */
[----:B------:R-:W-:Y:S02]  /*2e30*/  LOP3.LUT R28, R23, R2, R4, 0x96, !PT ;  /* 0x00000002171c7212 */ /* 0x000fe400078e9604 */
[----:B------:R-:W-:Y:S01]  /*2e40*/  LEA.HI R35, R30, R35, R30, 0x5 ;  /* 0x000000231e237211 */ /* 0x000fe200078f281e */
[----:B------:R-:W-:Y:S01]  /*2e50*/  IMAD.IADD R34, R34, 0x1, R27 ;  /* 0x0000000122227824 */ /* 0x000fe200078e021b */
[----:B------:R-:W-:Y:S02]  /*2e60*/  LOP3.LUT R5, R28, R5, RZ, 0x3c, !PT ;  /* 0x000000051c057212 */ /* 0x000fe400078e3cff */
[----:B------:R-:W-:Y:S02]  /*2e70*/  IADD3 R35, PT, PT, R35, -0x359d3e2a, R6 ;  /* 0xca62c1d623237810 */ /* 0x000fe40007ffe006 */
[----:B------:R-:W-:-:S02]  /*2e80*/  SHF.L.W.U32.HI R31, R30, 0x1e, R30 ;  /* 0x0000001e1e1f7819 */ /* 0x000fc40000010e1e */
        /* <DEDUP_REMOVED lines=16> */
[C---:B------:R-:W-:Y:S02]  /*2f90*/  LEA.HI R29, R23.reuse, R26, R23, 0x5 ;  /* 0x0000001a171d7211 */ /* 0x040fe400078f2817 */
[----:B------:R-:W-:Y:S02]  /*2fa0*/  SHF.L.W.U32.HI R12, R28, 0x1, R28 ;  /* 0x000000011c0c7819 */ /* 0x000fe40000010e1c */
        /* <DEDUP_REMOVED lines=14> */
[----:B------:R-:W-:Y:S02]  /*3090*/  SHF.L.W.U32.HI R20, R20, 0x1, R20 ;  /* 0x0000000114147819 */ /* 0x000fe40000010e14 */
[C---:B------:R-:W-:Y:S02]  /*30a0*/  LEA.HI R31, R26.reuse, R31, R26, 0x5 ;  /* 0x0000001f1a1f7211 */ /* 0x040fe400078f281a */
[----:B------:R-:W-:-:S02]  /*30b0*/  LOP3.LUT R21, R26, R28, R35, 0x96, !PT ;  /* 0x0000001c1a157212 */ /* 0x000fc400078e9623 */
[----:B------:R-:W-:Y:S02]  /*30c0*/  LOP3.LUT R30, R3, R4, R12, 0x96, !PT ;  /* 0x00000004031e7212 */ /* 0x000fe400078e960c */
[----:B------:R-:W-:Y:S01]  /*30d0*/  SHF.L.W.U32.HI R26, R26, 0x1e, R26 ;  /* 0x0000001e1a1a7819 */ /* 0x000fe20000010e1a */
[----:B------:R-:W-:Y:S01]  /*30e0*/  IMAD.IADD R34, R34, 0x1, R21 ;  /* 0x0000000122227824 */ /* 0x000fe200078e0215 */
[----:B------:R-:W-:Y:S02]  /*30f0*/  IADD3 R31, PT, PT, R31, -0x359d3e2a, R20 ;  /* 0xca62c1d61f1f7810 */ /* 0x000fe40007ffe014 */
[----:B------:R-:W-:Y:S02]  /*3100*/  LOP3.LUT R30, R30, R25, RZ, 0x3c, !PT ;  /* 0x000000191e1e7212 */ /* 0x000fe400078e3cff */
[----:B------:R-:W-:Y:S02]  /*3110*/  LOP3.LUT R32, R31, R26, R28, 0x96, !PT ;  /* 0x0000001a1f207212 */ /* 0x000fe400078e961c */
[----:B------:R-:W-:-:S02]  /*3120*/  SHF.L.W.U32.HI R30, R30, 0x1, R30 ;  /* 0x000000011e1e7819 */ /* 0x000fc40000010e1e */
[----:B------:R-:W-:Y:S01]  /*3130*/  LOP3.LUT R25, R2, R7, R23, 0x96, !PT ;  /* 0x0000000702197212 */ /* 0x000fe200078e9617 */
[----:B------:R-:W-:Y:S01]  /*3140*/  IMAD.IADD R32, R35, 0x1, R32 ;  /* 0x0000000123207824 */ /* 0x000fe200078e0220 */
[--C-:B------:R-:W-:Y:S02]  /*3150*/  LEA.HI R21, R31, R34, R31.reuse, 0x5 ;  /* 0x000000221f157211 */ /* 0x100fe400078f281f */
[----:B------:R-:W-:Y:S02]  /*3160*/  LOP3.LUT R25, R25, R22, RZ, 0x3c, !PT ;  /* 0x0000001619197212 */ /* 0x000fe400078e3cff */
[----:B------:R-:W-:Y:S02]  /*3170*/  IADD3 R21, PT, PT, R21, -0x359d3e2a, R30 ;  /* 0xca62c1d615157810 */ /* 0x000fe40007ffe01e */
[----:B------:R-:W-:Y:S02]  /*3180*/  SHF.L.W.U32.HI R31, R31, 0x1e, R31 ;  /* 0x0000001e1f1f7819 */ /* 0x000fe40000010e1f */
[----:B------:R-:W-:-:S02]  /*3190*/  SHF.L.W.U32.HI R25, R25, 0x1, R25 ;  /* 0x0000000119197819 */ /* 0x000fc40000010e19 */
[C-C-:B------:R-:W-:Y:S02]  /*31a0*/  LEA.HI R32, R21.reuse, R32, R21.reuse, 0x5 ;  /* 0x0000002015207211 */ /* 0x140fe400078f2815 */
[----:B------:R-:W-:Y:S02]  /*31b0*/  LOP3.LUT R29, R21, R31, R26, 0x96, !PT ;  /* 0x0000001f151d7212 */ /* 0x000fe400078e961a */
        /* <DEDUP_REMOVED lines=22> */
[----:B------:R-:W-:Y:S02]  /*3320*/  SHF.L.W.U32.HI R28, R28, 0x1, R28 ;  /* 0x000000011c1c7819 */ /* 0x000fe40000010e1c */
[----:B------:R-:W-:Y:S01]  /*3330*/  LEA.HI R31, R26, R31, R26, 0x5 ;  /* 0x0000001f1a1f7211 */ /* 0x000fe200078f281a */
[----:B------:R-:W-:Y:S01]  /*3340*/  IMAD.IADD R22, R22, 0x1, R13 ;  /* 0x0000000116167824 */ /* 0x000fe200078e020d */
[----:B------:R-:W-:Y:S02]  /*3350*/  LOP3.LUT R21, R19, R12, R6, 0x96, !PT ;  /* 0x0000000c13157212 */ /* 0x000fe400078e9606 */
[----:B------:R-:W-:-:S02]  /*3360*/  IADD3 R31, PT, PT, R31, -0x359d3e2a, R28 ;  /* 0xca62c1d61f1f7810 */ /* 0x000fc40007ffe01c */
[----:B------:R-:W-:Y:S02]  /*3370*/  LOP3.LUT R21, R21, R8, RZ, 0x3c, !PT ;  /* 0x0000000815157212 */ /* 0x000fe400078e3cff */
[----:B------:R-:W-:Y:S02]  /*3380*/  SHF.L.W.U32.HI R13, R26, 0x1e, R26 ;  /* 0x0000001e1a0d7819 */ /* 0x000fe40000010e1a */
[C---:B------:R-:W-:Y:S02]  /*3390*/  LEA.HI R22, R31.reuse, R22, R31, 0x5 ;  /* 0x000000161f167211 */ /* 0x040fe400078f281f */
[----:B------:R-:W-:Y:S01]  /*33a0*/  LOP3.LUT R2, R31, R13, R30, 0x96, !PT ;  /* 0x0000000d1f027212 */ /* 0x000fe200078e961e */
[----:B------:R-:W-:Y:S01]  /*33b0*/  IMAD.IADD R18, R13, 0x1, R18 ;  /* 0x000000010d127824 */ /* 0x000fe200078e0212 */
[----:B------:R-:W-:Y:S02]  /*33c0*/  LEA.HI R22, R21, R22, R21, 0x1 ;  /* 0x0000001615167211 */ /* 0x000fe400078f0815 */
[----:B------:R-:W-:Y:S01]  /*33d0*/  LOP3.LUT R5, R4, R23, R5, 0x96, !PT ;  /* 0x0000001704057212 */ /* 0x000fe200078e9605 */
[----:B------:R-:W-:Y:S01]  /*33e0*/  IMAD.IADD R3, R3, 0x1, R2 ;  /* 0x0000000103037824 */ /* 0x000fe200078e0202 */
[----:B------:R-:W-:Y:S01]  /*33f0*/  SHF.L.W.U32.HI R31, R31, 0x1e, R31 ;  /* 0x0000001e1f1f7819 */ /* 0x000fe20000010e1f */
[----:B------:R-:W-:Y:S01]  /*3400*/  VIADD R22, R22, 0xca62c1d6 ;  /* 0xca62c1d616167836 */ /* 0x000fe20000000000 */
[----:B------:R-:W-:-:S02]  /*3410*/  LOP3.LUT R5, R5, R24, RZ, 0x3c, !PT ;  /* 0x0000001805057212 */ /* 0x000fc400078e3cff */
[----:B------:R-:W-:Y:S01]  /*3420*/  LOP3.LUT R20, R7, R20, R28, 0x96, !PT ;  /* 0x0000001407147212 */ /* 0x000fe200078e961c */
[----:B------:R-:W-:Y:S01]  /*3430*/  IMAD.IADD R16, R31, 0x1, R16 ;  /* 0x000000011f107824 */ /* 0x000fe200078e0210 */
[C-C-:B------:R-:W-:Y:S02]  /*3440*/  LEA.HI R2, R22.reuse, R3, R22.reuse, 0x5 ;  /* 0x0000000316027211 */ /* 0x140fe400078f2816 */
[----:B------:R-:W-:Y:S02]  /*3450*/  LOP3.LUT R3, R22, R31, R13, 0x96, !PT ;  /* 0x0000001f16037212 */ /* 0x000fe400078e960d */
[----:B------:R-:W-:Y:S02]  /*3460*/  LEA.HI R2, R5, R2, R5, 0x1 ;  /* 0x0000000205027211 */ /* 0x000fe400078f0805 */
[----:B------:R-:W-:Y:S01]  /*3470*/  LOP3.LUT R20, R20, R19, RZ, 0x3c, !PT ;  /* 0x0000001314147212 */ /* 0x000fe200078e3cff */
[----:B------:R-:W-:Y:S01]  /*3480*/  IMAD.IADD R30, R30, 0x1, R3 ;  /* 0x000000011e1e7824 */ /* 0x000fe200078e0203 */
[----:B------:R-:W-:Y:S01]  /*3490*/  LEA.HI R15, R22, R15, R22, 0x1e ;  /* 0x0000000f160f7211 */ /* 0x000fe200078ff016 */
[----:B------:R-:W-:-:S04]  /*34a0*/  VIADD R3, R2, 0xca62c1d6 ;  /* 0xca62c1d602037836 */ /* 0x000fc80000000000 */
[C---:B------:R-:W-:Y:S01]  /*34b0*/  IMAD.IADD R14, R3.reuse, 0x1, R14 ;  /* 0x00000001030e7824 */ /* 0x040fe200078e020e */
[----:B------:R-:W-:-:S04]  /*34c0*/  LEA.HI R5, R3, R30, R3, 0x5 ;  /* 0x0000001e03057211 */ /* 0x000fc800078f2803 */
[----:B------:R-:W-:-:S04]  /*34d0*/  LEA.HI R20, R20, R5, R20, 0x1 ;  /* 0x0000000514147211 */ /* 0x000fc800078f0814 */
[----:B------:R-:W-:Y:S01]  /*34e0*/  IADD3 R9, PT, PT, R20, -0x359d3e2a, R9 ;  /* 0xca62c1d614097810 */ /* 0x000fe20007ffe009 */
[----:B------:R-:W-:Y:S06]  /*34f0*/  @!P0 BRA `(.L_x_10) ;  /* 0xffffffd800548947 */ /* 0x000fec000383ffff */
.L_x_9:
[----:B------:R-:W-:Y:S05]  /*3500*/  BRA.U !UP1, `(.L_x_11) ;  /* 0x0000003109707547 */ /* 0x000fea000b800000 */
[----:B------:R-:W0:Y:S01]  /*3510*/  LDC.64 R12, c[0x0][0x398] ;  /* 0x0000e600ff0c7b82 */ /* 0x000e220000000a00 */
[----:B------:R-:W2:Y:S01]  /*3520*/  LDCU UR4, c[0x0][0x3a8] ;  /* 0x00007500ff0477ac */ /* 0x000ea20008000800 */
[C---:B------:R-:W-:Y:S01]  /*3530*/  IMAD R3, R17.reuse, 0x5, RZ ;  /* 0x0000000511037824 */ /* 0x040fe200078e02ff */
[----:B------:R-:W-:Y:S02]  /*3540*/  UIADD3 UR8, UPT, UPT, UR17, 0xed, URZ ;  /* 0x000000ed11087890 */ /* 0x000fe4000fffe0ff */
[----:B------:R-:W-:Y:S01]  /*3550*/  UIADD3 UR13, UPT, UPT, UR17, 0xee, URZ ;  /* 0x000000ee110d7890 */ /* 0x000fe2000fffe0ff */
[----:B--2---:R-:W-:Y:S01]  /*3560*/  IMAD R17, R17, UR4, RZ ;  /* 0x0000000411117c24 */ /* 0x004fe2000f8e02ff */
[----:B------:R-:W-:Y:S01]  /*3570*/  UMOV UR4, URZ ;  /* 0x000000ff00047c82 */ /* 0x000fe20008000000 */
[----:B0-----:R-:W-:-:S09]  /*3580*/  IMAD.WIDE R12, R3, 0x4, R12 ;  /* 0x00000004030c7825 */ /* 0x001fd200078e020c */
.L_x_23:
[----:B------:R-:W2:Y:S04]  /*3590*/  LDL.128 R24, [UR10] ;  /* 0x0000000aff187983 */ /* 0x000ea80008100c00 */
[----:B------:R-:W3:Y:S04]  /*35a0*/  LDL.128 R20, [UR10+0x10] ;  /* 0x0000100aff147983 */ /* 0x000ee80008100c00 */
[----:B0-----:R-:W4:Y:S04]  /*35b0*/  LDL.64 R2, [UR10+0x20] ;  /* 0x0000200aff027983 */ /* 0x001f280008100a00 */
[----:B------:R-:W5:Y:S04]  /*35c0*/  LDL.128 R4, [UR10+0x30] ;  /* 0x0000300aff047983 */ /* 0x000f680008100c00 */
[----:B------:R-:W5:Y:S01]  /*35d0*/  LDL R28, [UR10+0x28] ;  /* 0x0000280aff1c7983 */ /* 0x000f620008100800 */
[----:B-1----:R-:W-:Y:S01]  /*35e0*/  LOP3.LUT R0, R16, R14, R15, 0xb8, !PT ;  /* 0x0000000e10007212 */ /* 0x002fe200078eb80f */
[----:B------:R-:W0:Y:S01]  /*35f0*/  LDCU UR5, c[0x0][0x3ac] ;  /* 0x00007580ff0577ac */ /* 0x000e220008000800 */
[----:B------:R-:W-:-:S02]  /*3600*/  LEA.HI R19, R9, R18, R9, 0x5 ;  /* 0x0000001209137211 */ /* 0x000fc400078f2809 */
[----:B------:R-:W-:Y:S01]  /*3610*/  SHF.L.W.U32.HI R32, R14, 0x1e, R14 ;  /* 0x0000001e0e207819 */ /* 0x000fe20000010e0e */
[----:B------:R-:W-:Y:S01]  /*3620*/  UIADD3 UR4, UPT, UPT, UR4, 0x1, URZ ;  /* 0x0000000104047890 */ /* 0x000fe2000fffe0ff */
[----:B------:R-:W-:Y:S02]  /*3630*/  IADD3 R29, PT, PT, R19, 0x5a827999, R0 ;  /* 0x5a827999131d7810 */ /* 0x000fe40007ffe000 */
[----:B------:R-:W-:Y:S02]  /*3640*/  LOP3.LUT R19, R15, R9, R32, 0xb8, !PT ;  /* 0x000000090f137212 */ /* 0x000fe400078eb820 */
[----:B------:R-:W-:Y:S01]  /*3650*/  SHF.L.W.U32.HI R31, R9, 0x1e, R9 ;  /* 0x0000001e091f7819 */ /* 0x000fe20000010e09 */
[----:B0-----:R-:W-:-:S03]  /*3660*/  UISETP.NE.AND UP0, UPT, UR4, UR5, UPT ;  /* 0x000000050400728c */ /* 0x001fc6000bf05270 */
[----:B------:R-:W-:Y:S01]  /*3670*/  UMOV UR5, 0x61 ;  /* 0x0000006100057882 */ /* 0x000fe20000000000 */
[----:B--2---:R-:W-:Y:S02]  /*3680*/  PRMT R0, R24, 0x123, RZ ;  /* 0x0000012318007816 */ /* 0x004fe400000000ff */
[----:B------:R-:W-:Y:S02]  /*3690*/  PRMT R25, R25, 0x123, RZ ;  /* 0x0000012319197816 */ /* 0x000fe400000000ff */
[----:B------:R-:W-:Y:S01]  /*36a0*/  PRMT R26, R26, 0x123, RZ ;  /* 0x000001231a1a7816 */ /* 0x000fe200000000ff */
[----:B------:R-:W-:Y:S01]  /*36b0*/  IMAD.IADD R8, R29, 0x1, R0 ;  /* 0x000000011d087824 */ /* 0x000fe200078e0200 */
[----:B------:R-:W-:Y:S02]  /*36c0*/  IADD3 R19, PT, PT, R25, R16, R19 ;  /* 0x0000001019137210 */ /* 0x000fe40007ffe013 */
[----:B----4-:R-:W-:Y:S02]  /*36d0*/  PRMT R33, R2, 0x123, RZ ;  /* 0x0000012302217816 */ /* 0x010fe400000000ff */
[----:B------:R-:W-:-:S02]  /*36e0*/  LEA.HI R19, R8, R19, R8, 0x5 ;  /* 0x0000001308137211 */ /* 0x000fc400078f2808 */
[----:B------:R-:W-:Y:S02]  /*36f0*/  LOP3.LUT R24, R32, R8, R31, 0xb8, !PT ;  /* 0x0000000820187212 */ /* 0x000fe400078eb81f */
[----:B------:R-:W-:Y:S01]  /*3700*/  SHF.L.W.U32.HI R30, R8, 0x1e, R8 ;  /* 0x0000001e081e7819 */ /* 0x000fe20000010e08 */
[----:B------:R-:W-:Y:S01]  /*3710*/  VIADD R19, R19, 0x5a827999 ;  /* 0x5a82799913137836 */ /* 0x000fe20000000000 */
[----:B------:R-:W-:Y:S02]  /*3720*/  IADD3 R24, PT, PT, R24, R15, R26 ;  /* 0x0000000f18187210 */ /* 0x000fe40007ffe01a */
[----:B------:R-:W-:Y:S02]  /*3730*/  PRMT R8, R27, 0x123, RZ ;  /* 0x000001231b087816 */ /* 0x000fe400000000ff */
[----:B------:R-:W-:Y:S02]  /*3740*/  LOP3.LUT R27, R31, R19, R30, 0xb8, !PT ;  /* 0x000000131f1b7212 */ /* 0x000fe400078eb81e */
[----:B------:R-:W-:-:S02]  /*3750*/  LEA.HI R24, R19, R24, R19, 0x5 ;  /* 0x0000001813187211 */ /* 0x000fc400078f2813 */
[----:B------:R-:W-:Y:S02]  /*3760*/  IADD3 R32, PT, PT, R27, R32, R8 ;  /* 0x000000201b207210 */ /* 0x000fe40007ffe008 */
[----:B------:R-:W-:Y:S01]  /*3770*/  SHF.L.W.U32.HI R19, R19, 0x1e, R19 ;  /* 0x0000001e13137819 */ /* 0x000fe20000010e13 */
[----:B------:R-:W-:Y:S01]  /*3780*/  VIADD R27, R24, 0x5a827999 ;  /* 0x5a827999181b7836 */ /* 0x000fe20000000000 */
[----:B---3--:R-:W-:Y:S02]  /*3790*/  PRMT R24, R20, 0x123, RZ ;  /* 0x0000012314187816 */ /* 0x008fe400000000ff */
[----:B-----5:R-:W-:Y:S02]  /*37a0*/  PRMT R36, R7, 0x123, RZ ;  /* 0x0000012307247816 */ /* 0x020fe400000000ff */
[----:B------:R-:W-:Y:S02]  /*37b0*/  LEA.HI R32, R27, R32, R27, 0x5 ;  /* 0x000000201b207211 */ /* 0x000fe400078f281b */
[----:B------:R-:W-:-:S02]  /*37c0*/  LOP3.LUT R29, R30, R27, R19, 0xb8, !PT ;  /* 0x0000001b1e1d7212 */ /* 0x000fc400078eb813 */
[----:B------:R-:W-:Y:S01]  /*37d0*/  SHF.L.W.U32.HI R20, R27, 0x1e, R27 ;  /* 0x0000001e1b147819 */ /* 0x000fe20000010e1b */
[----:B------:R-:W-:Y:S01]  /*37e0*/  VIADD R32, R32, 0x5a827999 ;  /* 0x5a82799920207836 */ /* 0x000fe20000000000 */
        /* <DEDUP_REMOVED lines=8> */
[C-C-:B------:R-:W-:Y:S02]  /*3870*/  LEA.HI R34, R29.reuse, R34, R29.reuse, 0x5 ;  /* 0x000000221d227211 */ /* 0x140fe400078f281d */
[----:B------:R-:W-:Y:S02]  /*3880*/  LOP3.LUT R21, R20, R29, R32, 0xb8, !PT ;  /* 0x0000001d14157212 */ /* 0x000fe400078eb820 */
[----:B------:R-:W-:Y:S01]  /*3890*/  SHF.L.W.U32.HI R31, R29, 0x1e, R29 ;  /* 0x0000001e1d1f7819 */ /* 0x000fe20000010e1d */
[----:B------:R-:W-:Y:S01]  /*38a0*/  VIADD R34, R34, 0x5a827999 ;  /* 0x5a82799922227836 */ /* 0x000fe20000000000 */
[----:B------:R-:W-:Y:S02]  /*38b0*/  IADD3 R21, PT, PT, R21, R19, R30 ;  /* 0x0000001315157210 */ /* 0x000fe40007ffe01e */
[----:B------:R-:W-:-:S02]  /*38c0*/  PRMT R29, R23, 0x123, RZ ;  /* 0x00000123171d7816 */ /* 0x000fc400000000ff */
[--C-:B------:R-:W-:Y:S02]  /*38d0*/  LEA.HI R21, R34, R21, R34.reuse, 0x5 ;  /* 0x0000001522157211 */ /* 0x100fe400078f2822 */
[----:B------:R-:W-:Y:S02]  /*38e0*/  LOP3.LUT R19, R32, R34, R31, 0xb8, !PT ;  /* 0x0000002220137212 */ /* 0x000fe400078eb81f */
[----:B------:R-:W-:Y:S01]  /*38f0*/  SHF.L.W.U32.HI R2, R34, 0x1e, R34 ;  /* 0x0000001e22027819 */ /* 0x000fe20000010e22 */
[----:B------:R-:W-:Y:S01]  /*3900*/  VIADD R21, R21, 0x5a827999 ;  /* 0x5a82799915157836 */ /* 0x000fe20000000000 */
[----:B------:R-:W-:Y:S02]  /*3910*/  IADD3 R20, PT, PT, R19, R20, R29 ;  /* 0x0000001413147210 */ /* 0x000fe40007ffe01d */
[----:B------:R-:W-:Y:S02]  /*3920*/  PRMT R19, R3, 0x123, RZ ;  /* 0x0000012303137816 */ /* 0x000fe400000000ff */
[----:B------:R-:W-:-:S02]  /*3930*/  LEA.HI R20, R21, R20, R21, 0x5 ;  /* 0x0000001415147211 */ /* 0x000fc400078f2815 */
[----:B------:R-:W-:Y:S02]  /*3940*/  SHF.L.W.U32.HI R34, R21, 0x1e, R21 ;  /* 0x0000001e15227819 */ /* 0x000fe40000010e15 */
[----:B------:R-:W-:Y:S01]  /*3950*/  LOP3.LUT R21, R31, R21, R2, 0xb8, !PT ;  /* 0x000000151f157212 */ /* 0x000fe200078eb802 */
[----:B------:R-:W-:Y:S01]  /*3960*/  VIADD R23, R20, 0x5a827999 ;  /* 0x5a82799914177836 */ /* 0x000fe20000000000 */
[----:B------:R-:W-:Y:S02]  /*3970*/  PRMT R20, R6, 0x123, RZ ;  /* 0x0000012306147816 */ /* 0x000fe400000000ff */
[----:B------:R-:W-:Y:S02]  /*3980*/  IADD3 R32, PT, PT, R21, R32, R33 ;  /* 0x0000002015207210 */ /* 0x000fe40007ffe021 */
[----:B------:R-:W-:Y:S02]  /*3990*/  LOP3.LUT R22, R8, R19, R20, 0x96, !PT ;  /* 0x0000001308167212 */ /* 0x000fe400078e9614 */
[----:B------:R-:W-:-:S02]  /*39a0*/  LEA.HI R32, R23, R32, R23, 0x5 ;  /* 0x0000002017207211 */ /* 0x000fc400078f2817 */
[----:B------:R-:W-:Y:S02]  /*39b0*/  LOP3.LUT R22, R22, R25, RZ, 0x3c, !PT ;  /* 0x0000001916167212 */ /* 0x000fe400078e3cff */
[----:B------:R-:W-:Y:S01]  /*39c0*/  PRMT R3, R4, 0x123, RZ ;  /* 0x0000012304037816 */ /* 0x000fe200000000ff */
[----:B------:R-:W-:Y:S01]  /*39d0*/  VIADD R25, R32, 0x5a827999 ;  /* 0x5a82799920197836 */ /* 0x000fe20000000000 */
[----:B------:R-:W-:Y:S02]  /*39e0*/  SHF.L.W.U32.HI R21, R22, 0x1, R22 ;  /* 0x0000000116157819 */ /* 0x000fe40000010e16 */
[----:B------:R-:W-:Y:S02]  /*39f0*/  LOP3.LUT R6, R2, R23, R34, 0xb8, !PT ;  /* 0x0000001702067212 */ /* 0x000fe400078eb822 */
[----:B------:R-:W-:Y:S02]  /*3a00*/  LOP3.LUT R35, R30, R3, R21, 0x96, !PT ;  /* 0x000000031e237212 */ /* 0x000fe400078e9615 */
[----:B------:R-:W-:-:S02]  /*3a10*/  IADD3 R6, PT, PT, R6, R31, R19 ;  /* 0x0000001f06067210 */ /* 0x000fc40007ffe013 */
[----:B------:R-:W-:Y:S02]  /*3a20*/  PRMT R7, R28, 0x123, RZ ;  /* 0x000001231c077816 */ /* 0x000fe400000000ff */
[----:B------:R-:W-:Y:S02]  /*3a30*/  LOP3.LUT R35, R35, R24, RZ, 0x3c, !PT ;  /* 0x0000001823237212 */ /* 0x000fe400078e3cff */
[----:B------:R-:W-:Y:S02]  /*3a40*/  LEA.HI R6, R25, R6, R25, 0x5 ;  /* 0x0000000619067211 */ /* 0x000fe400078f2819 */
[----:B------:R-:W-:Y:S02]  /*3a50*/  LOP3.LUT R31, R24, R7, R36, 0x96, !PT ;  /* 0x00000007181f7212 */ /* 0x000fe400078e9624 */
[----:B------:R-:W-:Y:S01]  /*3a60*/  SHF.L.W.U32.HI R4, R23, 0x1e, R23 ;  /* 0x0000001e17047819 */ /* 0x000fe20000010e17 */
[----:B------:R-:W-:Y:S01]  /*3a70*/  VIADD R6, R6, 0x5a827999 ;  /* 0x5a82799906067836 */ /* 0x000fe20000000000 */
[----:B------:R-:W-:-:S02]  /*3a80*/  PRMT R22, R5, 0x123, RZ ;  /* 0x0000012305167816 */ /* 0x000fc400000000ff */
[----:B------:R-:W-:Y:S02]  /*3a90*/  SHF.L.W.U32.HI R23, R35, 0x1, R35 ;  /* 0x0000000123177819 */ /* 0x000fe40000010e23 */
[----:B------:R-:W-:Y:S02]  /*3aa0*/  LOP3.LUT R24, R31, R26, RZ, 0x3c, !PT ;  /* 0x0000001a1f187212 */ /* 0x000fe400078e3cff */
[----:B------:R-:W-:Y:S02]  /*3ab0*/  SHF.L.W.U32.HI R39, R25, 0x1e, R25 ;  /* 0x0000001e19277819 */ /* 0x000fe40000010e19 */
[----:B------:R-:W-:Y:S02]  /*3ac0*/  LOP3.LUT R31, R26, R33, R22, 0x96, !PT ;  /* 0x000000211a1f7212 */ /* 0x000fe400078e9616 */
[----:B------:R-:W-:Y:S02]  /*3ad0*/  LOP3.LUT R26, R19, R36, R23, 0x96, !PT ;  /* 0x00000024131a7212 */ /* 0x000fe400078e9617 */
[----:B------:R-:W-:-:S02]  /*3ae0*/  LOP3.LUT R5, R4, R6, R39, 0xb8, !PT ;  /* 0x0000000604057212 */ /* 0x000fc400078eb827 */
[----:B------:R-:W-:Y:S02]  /*3af0*/  LOP3.LUT R26, R26, R29, RZ, 0x3c, !PT ;  /* 0x0000001d1a1a7212 */ /* 0x000fe400078e3cff */
[C---:B------:R-:W-:Y:S01]  /*3b00*/  LOP3.LUT R25, R34.reuse, R25, R4, 0xb8, !PT ;  /* 0x0000001922197212 */ /* 0x040fe200078eb804 */
[----:B------:R-:W-:Y:S01]  /*3b10*/  IMAD.IADD R35, R34, 0x1, R5 ;  /* 0x0000000122237824 */ /* 0x000fe200078e0205 */
[----:B------:R-:W-:Y:S02]  /*3b20*/  SHF.L.W.U32.HI R24, R24, 0x1, R24 ;  /* 0x0000000118187819 */ /* 0x000fe40000010e18 */
[----:B------:R-:W-:Y:S02]  /*3b30*/  LOP3.LUT R31, R31, R0, RZ, 0x3c, !PT ;  /* 0x000000001f1f7212 */ /* 0x000fe400078e3cff */
[----:B------:R-:W-:Y:S02]  /*3b40*/  SHF.L.W.U32.HI R26, R26, 0x1, R26 ;  /* 0x000000011a1a7819 */ /* 0x000fe40000010e1a */
[----:B------:R-:W-:-:S02]  /*3b50*/  IADD3 R5, PT, PT, R25, R7, R2 ;  /* 0x0000000719057210 */ /* 0x000fc40007ffe002 */
[----:B------:R-:W-:Y:S02]  /*3b60*/  LOP3.LUT R0, R29, R22, R24, 0x96, !PT ;  /* 0x000000161d007212 */ /* 0x000fe400078e9618 */
[----:B------:R-:W-:Y:S02]  /*3b70*/  LOP3.LUT R2, R3, R24, R26, 0x96, !PT ;  /* 0x0000001803027212 */ /* 0x000fe400078e961a */
[----:B------:R-:W-:Y:S02]  /*3b80*/  LOP3.LUT R0, R0, R27, RZ, 0x3c, !PT ;  /* 0x0000001b00007212 */ /* 0x000fe400078e3cff */
[----:B------:R-:W-:Y:S02]  /*3b90*/  LEA.HI R5, R6, R5, R6, 0x5 ;  /* 0x0000000506057211 */ /* 0x000fe400078f2806 */
[----:B------:R-:W-:Y:S02]  /*3ba0*/  SHF.L.W.U32.HI R25, R31, 0x1, R31 ;  /* 0x000000011f197819 */ /* 0x000fe40000010e1f */
[----:B------:R-:W-:-:S02]  /*3bb0*/  LOP3.LUT R31, R2, R7, RZ, 0x3c, !PT ;  /* 0x00000007021f7212 */ /* 0x000fc400078e3cff */
[----:B------:R-:W-:Y:S01]  /*3bc0*/  SHF.L.W.U32.HI R28, R0, 0x1, R0 ;  /* 0x00000001001c7819 */ /* 0x000fe20000010e00 */
[----:B------:R-:W-:Y:S01]  /*3bd0*/  VIADD R0, R5, 0x5a827999 ;  /* 0x5a82799905007836 */ /* 0x000fe20000000000 */
[----:B------:R-:W-:Y:S02]  /*3be0*/  SHF.L.W.U32.HI R29, R6, 0x1e, R6 ;  /* 0x0000001e061d7819 */ /* 0x000fe40000010e06 */
[----:B------:R-:W-:Y:S02]  /*3bf0*/  SHF.L.W.U32.HI R31, R31, 0x1, R31 ;  /* 0x000000011f1f7819 */ /* 0x000fe40000010e1f */
[----:B------:R-:W-:Y:S02]  /*3c00*/  LOP3.LUT R2, R39, R0, R29, 0xb8, !PT ;  /* 0x0000000027027212 */ /* 0x000fe400078eb81d */
[----:B------:R-:W-:Y:S02]  /*3c10*/  LOP3.LUT R6, R7, R25, R28, 0x96, !PT ;  /* 0x0000001907067212 */ /* 0x000fe400078e961c */
[----:B------:R-:W-:-:S02]  /*3c20*/  LOP3.LUT R5, R36, R28, R31, 0x96, !PT ;  /* 0x0000001c24057212 */ /* 0x000fc400078e961f */
[----:B------:R-:W-:Y:S02]  /*3c30*/  IADD3 R2, PT, PT, R2, R3, R4 ;  /* 0x0000000302027210 */ /* 0x000fe40007ffe004 */
[--C-:B------:R-:W-:Y:S02]  /*3c40*/  LEA.HI R41, R0, R35, R0.reuse, 0x5 ;  /* 0x0000002300297211 */ /* 0x100fe400078f2800 */
[----:B------:R-:W-:Y:S01]  /*3c50*/  LOP3.LUT R6, R6, R33, RZ, 0x3c, !PT ;  /* 0x0000002106067212 */ /* 0x000fe200078e3cff */
[----:B------:R-:W-:Y:S01]  /*3c60*/  VIADD R43, R2, 0x5a827999 ;  /* 0x5a827999022b7836 */ /* 0x000fe20000000000 */
[----:B------:R-:W-:Y:S01]  /*3c70*/  LOP3.LUT R5, R5, R22, RZ, 0x3c, !PT ;  /* 0x0000001605057212 */ /* 0x000fe200078e3cff */
[----:B------:R-:W-:Y:S01]  /*3c80*/  VIADD R41, R41, 0x5a827999 ;  /* 0x5a82799929297836 */ /* 0x000fe20000000000 */
[----:B------:R-:W-:Y:S02]  /*3c90*/  SHF.L.W.U32.HI R35, R0, 0x1e, R0 ;  /* 0x0000001e00237819 */ /* 0x000fe40000010e00 */
[----:B------:R-:W-:-:S02]  /*3ca0*/  LOP3.LUT R30, R30, R20, R33, 0x96, !PT ;  /* 0x000000141e1e7212 */ /* 0x000fc400078e9621 */
[----:B------:R-:W-:Y:S02]  /*3cb0*/  LOP3.LUT R34, R36, R26, R21, 0x96, !PT ;  /* 0x0000001a24227212 */ /* 0x000fe400078e9615 */
[----:B------:R-:W-:Y:S02]  /*3cc0*/  LOP3.LUT R27, R8, R25, R27, 0x96, !PT ;  /* 0x00000019081b7212 */ /* 0x000fe400078e961b */
[----:B------:R-:W-:Y:S02]  /*3cd0*/  LOP3.LUT R32, R3, R23, R20, 0x96, !PT ;  /* 0x0000001703207212 */ /* 0x000fe400078e9614 */
[----:B------:R-:W-:Y:S02]  /*3ce0*/  SHF.L.W.U32.HI R33, R6, 0x1, R6 ;  /* 0x0000000106217819 */ /* 0x000fe40000010e06 */
[----:B------:R-:W-:Y:S02]  /*3cf0*/  SHF.L.W.U32.HI R37, R5, 0x1, R5 ;  /* 0x0000000105257819 */ /* 0x000fe40000010e05 */
[----:B------:R-:W-:-:S02]  /*3d00*/  IADD3 R39, PT, PT, R22, 0x5a827999, R39 ;  /* 0x5a82799916277810 */ /* 0x000fc40007ffe027 */
[----:B------:R-:W-:-:S07]  /*3d10*/  IADD3 R36, PT, PT, R36, 0x5a827999, R35 ;  /* 0x5a82799924247810 */ /* 0x000fce0007ffe023 */
.L_x_19:
[----:B------:R-:W-:-:S05]  /*3d20*/  IMAD.U32 R8, RZ, RZ, UR5 ;  /* 0x00000005ff087e24 */ /* 0x000fca000f8e00ff */
[----:B0-----:R0:W-:Y:S04]  /*3d30*/  STL.U8 [R1+0xed], R8 ;  /* 0x0000ed0801007387 */ /* 0x0011e80000100000 */
[----:B------:R-:W2:Y:S01]  /*3d40*/  LDL R0, [UR10+0x2c] ;  /* 0x00002c0aff007983 */ /* 0x000ea20008100800 */
[----:B------:R-:W-:Y:S01]  /*3d50*/  IADD3 R6, PT, PT, R20, 0x5a827999, R29 ;  /* 0x5a82799914067810 */ /* 0x000fe20007ffe01d */
[----:B------:R-:W-:Y:S01]  /*3d60*/  UMOV UR7, UR5 ;  /* 0x0000000500077c82 */ /* 0x000fe20008000000 */
[----:B------:R-:W-:Y:S01]  /*3d70*/  LOP3.LUT R46, R24, R31, R23, 0x96, !PT ;  /* 0x0000001f182e7212 */ /* 0x000fe200078e9617 */
[----:B------:R-:W-:Y:S01]  /*3d80*/  UIADD3 UR5, UPT, UPT, UR5, 0x1, URZ ;  /* 0x0000000105057890 */ /* 0x000fe2000fffe0ff */
[----:B------:R-:W-:Y:S01]  /*3d90*/  LOP3.LUT R57, R28, R37, R26, 0x96, !PT ;  /* 0x000000251c397212 */ /* 0x000fe200078e961a */
[----:B0-----:R-:W-:Y:S01]  /*3da0*/  VIADD R8, R25, 0x5a827999 ;  /* 0x5a82799919087836 */ /* 0x001fe20000000000 */
[----:B------:R-:W-:Y:S01]  /*3db0*/  BSSY.RECONVERGENT B0, `(.L_x_12) ;  /* 0x000027a000007945 */ /* 0x000fe20003800200 */
[----:B------:R-:W-:Y:S01]  /*3dc0*/  UISETP.NE.AND UP1, UPT, UR5, 0x7a, UPT ;  /* 0x0000007a0500788c */ /* 0x000fe2000bf25270 */
[----:B--2---:R-:W-:-:S05]  /*3dd0*/  PRMT R0, R0, 0x123, RZ ;  /* 0x0000012300007816 */ /* 0x004fca00000000ff */
[----:B------:R-:W-:-:S05]  /*3de0*/  IMAD.IADD R2, R41, 0x1, R0 ;  /* 0x0000000129027824 */ /* 0x000fca00078e0200 */
[----:B------:R-:W-:Y:S02]  /*3df0*/  LOP3.LUT R4, R29, R2, R35, 0xb8, !PT ;  /* 0x000000021d047212 */ /* 0x000fe400078eb823 */
[C-C-:B------:R-:W-:Y:S02]  /*3e00*/  LEA.HI R3, R2.reuse, R43, R2.reuse, 0x5 ;  /* 0x0000002b02037211 */ /* 0x140fe400078f2802 */
[----:B------:R-:W-:Y:S01]  /*3e10*/  SHF.L.W.U32.HI R2, R2, 0x1e, R2 ;  /* 0x0000001e02027819 */ /* 0x000fe20000010e02 */
[----:B------:R-:W-:-:S03]  /*3e20*/  IMAD.IADD R4, R39, 0x1, R4 ;  /* 0x0000000127047824 */ /* 0x000fc600078e0204 */
[----:B------:R-:W-:Y:S02]  /*3e30*/  LOP3.LUT R5, R35, R3, R2, 0xb8, !PT ;  /* 0x0000000323057212 */ /* 0x000fe400078eb802 */
[C-C-:B------:R-:W-:Y:S02]  /*3e40*/  LEA.HI R4, R3.reuse, R4, R3.reuse, 0x5 ;  /* 0x0000000403047211 */ /* 0x140fe400078f2803 */
[----:B------:R-:W-:Y:S01]  /*3e50*/  SHF.L.W.U32.HI R3, R3, 0x1e, R3 ;  /* 0x0000001e03037819 */ /* 0x000fe20000010e03 */
[----:B------:R-:W-:Y:S01]  /*3e60*/  IMAD.IADD R5, R6, 0x1, R5 ;  /* 0x0000000106057824 */ /* 0x000fe200078e0205 */
[--C-:B------:R-:W-:Y:S02]  /*3e70*/  SHF.L.W.U32.HI R6, R4, 0x1e, R4.reuse ;  /* 0x0000001e04067819 */ /* 0x100fe40000010e04 */
[----:B------:R-:W-:Y:S02]  /*3e80*/  LOP3.LUT R7, R2, R4, R3, 0xb8, !PT ;  /* 0x0000000402077212 */ /* 0x000fe400078eb803 */
[----:B------:R-:W-:-:S03]  /*3e90*/  LEA.HI R5, R4, R5, R4, 0x5 ;  /* 0x0000000504057211 */ /* 0x000fc600078f2804 */
[----:B------:R-:W-:Y:S01]  /*3ea0*/  IMAD.IADD R4, R36, 0x1, R7 ;  /* 0x0000000124047824 */ /* 0x000fe200078e0207 */
[----:B------:R-:W-:-:S04]  /*3eb0*/  LOP3.LUT R7, R3, R5, R6, 0xb8, !PT ;  /* 0x0000000503077212 */ /* 0x000fc800078eb806 */
[C-C-:B------:R-:W-:Y:S02]  /*3ec0*/  LEA.HI R4, R5.reuse, R4, R5.reuse, 0x5 ;  /* 0x0000000405047211 */ /* 0x140fe400078f2805 */
[----:B------:R-:W-:Y:S02]  /*3ed0*/  SHF.L.W.U32.HI R5, R5, 0x1e, R5 ;  /* 0x0000001e05057819 */ /* 0x000fe40000010e05 */
[----:B------:R-:W-:Y:S02]  /*3ee0*/  IADD3 R7, PT, PT, R7, R2, R8 ;  /* 0x0000000207077210 */ /* 0x000fe40007ffe008 */
[----:B------:R-:W-:Y:S02]  /*3ef0*/  LOP3.LUT R2, R6, R4, R5, 0xb8, !PT ;  /* 0x0000000406027212 */ /* 0x000fe400078eb805 */
[----:B------:R-:W-:Y:S02]  /*3f00*/  LEA.HI R7, R4, R7, R4, 0x5 ;  /* 0x0000000704077211 */ /* 0x000fe400078f2804 */
[----:B------:R-:W-:-:S02]  /*3f10*/  IADD3 R2, PT, PT, R2, R21, R3 ;  /* 0x0000001502027210 */ /* 0x000fc40007ffe003 */
[----:B------:R-:W-:Y:S02]  /*3f20*/  SHF.L.W.U32.HI R8, R4, 0x1e, R4 ;  /* 0x0000001e04087819 */ /* 0x000fe40000010e04 */
[--C-:B------:R-:W-:Y:S02]  /*3f30*/  LEA.HI R2, R7, R2, R7.reuse, 0x5 ;  /* 0x0000000207027211 */ /* 0x100fe400078f2807 */
[----:B------:R-:W-:Y:S02]  /*3f40*/  LOP3.LUT R3, R5, R7, R8, 0xb8, !PT ;  /* 0x0000000705037212 */ /* 0x000fe400078eb808 */
[----:B------:R-:W-:Y:S01]  /*3f50*/  SHF.L.W.U32.HI R7, R7, 0x1e, R7 ;  /* 0x0000001e07077819 */ /* 0x000fe20000010e07 */
[----:B------:R-:W-:Y:S02]  /*3f60*/  VIADD R2, R2, 0x5a827999 ;  /* 0x5a82799902027836 */ /* 0x000fe40000000000 */
[----:B------:R-:W-:Y:S01]  /*3f70*/  IMAD.IADD R3, R6, 0x1, R3 ;  /* 0x0000000106037824 */ /* 0x000fe200078e0203 */
[----:B------:R-:W-:-:S02]  /*3f80*/  LOP3.LUT R6, R0, R27, RZ, 0x3c, !PT ;  /* 0x0000001b00067212 */ /* 0x000fc400078e3cff */
[----:B------:R-:W-:Y:S02]  /*3f90*/  LOP3.LUT R4, R8, R2, R7, 0xb8, !PT ;  /* 0x0000000208047212 */ /* 0x000fe400078eb807 */
[C-C-:B------:R-:W-:Y:S02]  /*3fa0*/  LEA.HI R3, R2.reuse, R3, R2.reuse, 0x5 ;  /* 0x0000000302037211 */ /* 0x140fe400078f2802 */
[----:B------:R-:W-:Y:S01]  /*3fb0*/  SHF.L.W.U32.HI R2, R2, 0x1e, R2 ;  /* 0x0000001e02027819 */ /* 0x000fe20000010e02 */
[----:B------:R-:W-:Y:S01]  /*3fc0*/  IMAD.IADD R38, R5, 0x1, R4 ;  /* 0x0000000105267824 */ /* 0x000fe200078e0204 */
[----:B------:R-:W-:Y:S02]  /*3fd0*/  IADD3 R3, PT, PT, R3, 0x5a827999, R24 ;  /* 0x5a82799903037810 */ /* 0x000fe40007ffe018 */
[----:B------:R-:W-:Y:S02]  /*3fe0*/  SHF.L.W.U32.HI R4, R6, 0x1, R6 ;  /* 0x0000000106047819 */ /* 0x000fe40000010e06 */
[----:B------:R-:W-:-:S02]  /*3ff0*/  LEA.HI R5, R3, R38, R3, 0x5 ;  /* 0x0000002603057211 */ /* 0x000fc400078f2803 */
[C---:B------:R-:W-:Y:S02]  /*4000*/  LOP3.LUT R45, R3.reuse, R2, R7, 0x96, !PT ;  /* 0x00000002032d7212 */ /* 0x040fe400078e9607 */
[----:B------:R-:W-:Y:S02]  /*4010*/  SHF.L.W.U32.HI R3, R3, 0x1e, R3 ;  /* 0x0000001e03037819 */ /* 0x000fe40000010e03 */
[----:B------:R-:W-:Y:S01]  /*4020*/  IADD3 R5, PT, PT, R5, 0x5a827999, R4 ;  /* 0x5a82799905057810 */ /* 0x000fe20007ffe004 */
[----:B------:R-:W-:Y:S01]  /*4030*/  IMAD.IADD R8, R8, 0x1, R45 ;  /* 0x0000000108087824 */ /* 0x000fe200078e022d */
[----:B------:R-:W-:Y:S02]  /*4040*/  LOP3.LUT R44, R4, R30, RZ, 0x3c, !PT ;  /* 0x0000001e042c7212 */ /* 0x000fe400078e3cff */
[C---:B------:R-:W-:Y:S02]  /*4050*/  LOP3.LUT R6, R5.reuse, R3, R2, 0x96, !PT ;  /* 0x0000000305067212 */ /* 0x040fe400078e9602 */
[----:B------:R-:W-:-:S02]  /*4060*/  LEA.HI R8, R5, R8, R5, 0x5 ;  /* 0x0000000805087211 */ /* 0x000fc400078f2805 */
[----:B------:R-:W-:Y:S01]  /*4070*/  SHF.L.W.U32.HI R44, R44, 0x1, R44 ;  /* 0x000000012c2c7819 */ /* 0x000fe20000010e2c */
[----:B------:R-:W-:Y:S01]  /*4080*/  IMAD.IADD R7, R7, 0x1, R6 ;  /* 0x0000000107077824 */ /* 0x000fe200078e0206 */
[----:B------:R-:W-:Y:S02]  /*4090*/  IADD3 R8, PT, PT, R8, 0x6ed9eba1, R23 ;  /* 0x6ed9eba108087810 */ /* 0x000fe40007ffe017 */
[----:B------:R-:W-:Y:S02]  /*40a0*/  SHF.L.W.U32.HI R6, R5, 0x1e, R5 ;  /* 0x0000001e05067819 */ /* 0x000fe40000010e05 */
[C-C-:B------:R-:W-:Y:S02]  /*40b0*/  LEA.HI R7, R8.reuse, R7, R8.reuse, 0x5 ;  /* 0x0000000708077211 */ /* 0x140fe400078f2808 */
[C---:B------:R-:W-:Y:S02]  /*40c0*/  LOP3.LUT R5, R8.reuse, R6, R3, 0x96, !PT ;  /* 0x0000000608057212 */ /* 0x040fe400078e9603 */
[----:B------:R-:W-:-:S02]  /*40d0*/  SHF.L.W.U32.HI R8, R8, 0x1e, R8 ;  /* 0x0000001e08087819 */ /* 0x000fc40000010e08 */
[----:B------:R-:W-:Y:S01]  /*40e0*/  IADD3 R7, PT, PT, R7, 0x6ed9eba1, R28 ;  /* 0x6ed9eba107077810 */ /* 0x000fe20007ffe01c */
[----:B------:R-:W-:Y:S01]  /*40f0*/  IMAD.IADD R2, R2, 0x1, R5 ;  /* 0x0000000102027824 */ /* 0x000fe200078e0205 */
[----:B------:R-:W-:Y:S02]  /*4100*/  LOP3.LUT R49, R4, R33, R22, 0x96, !PT ;  /* 0x0000002104317212 */ /* 0x000fe400078e9616 */
[C---:B------:R-:W-:Y:S02]  /*4110*/  LOP3.LUT R38, R7.reuse, R8, R6, 0x96, !PT ;  /* 0x0000000807267212 */ /* 0x040fe400078e9606 */
[C-C-:B------:R-:W-:Y:S02]  /*4120*/  LEA.HI R5, R7.reuse, R2, R7.reuse, 0x5 ;  /* 0x0000000207057211 */ /* 0x140fe400078f2807 */
[----:B------:R-:W-:Y:S01]  /*4130*/  SHF.L.W.U32.HI R2, R7, 0x1e, R7 ;  /* 0x0000001e07027819 */ /* 0x000fe20000010e07 */
[----:B------:R-:W-:Y:S01]  /*4140*/  IMAD.IADD R38, R3, 0x1, R38 ;  /* 0x0000000103267824 */ /* 0x000fe200078e0226 */
[----:B------:R-:W-:-:S02]  /*4150*/  IADD3 R5, PT, PT, R5, 0x6ed9eba1, R44 ;  /* 0x6ed9eba105057810 */ /* 0x000fc40007ffe02c */
[----:B------:R-:W-:Y:S02]  /*4160*/  LOP3.LUT R49, R49, R0, RZ, 0x3c, !PT ;  /* 0x0000000031317212 */ /* 0x000fe400078e3cff */
[C-C-:B------:R-:W-:Y:S02]  /*4170*/  LEA.HI R3, R5.reuse, R38, R5.reuse, 0x5 ;  /* 0x0000002605037211 */ /* 0x140fe400078f2805 */
[C---:B------:R-:W-:Y:S02]  /*4180*/  LOP3.LUT R7, R5.reuse, R2, R8, 0x96, !PT ;  /* 0x0000000205077212 */ /* 0x040fe400078e9608 */
[----:B------:R-:W-:Y:S02]  /*4190*/  SHF.L.W.U32.HI R5, R5, 0x1e, R5 ;  /* 0x0000001e05057819 */ /* 0x000fe40000010e05 */
[----:B------:R-:W-:Y:S01]  /*41a0*/  IADD3 R3, PT, PT, R3, 0x6ed9eba1, R26 ;  /* 0x6ed9eba103037810 */ /* 0x000fe20007ffe01a */
[----:B------:R-:W-:Y:S01]  /*41b0*/  IMAD.IADD R6, R6, 0x1, R7 ;  /* 0x0000000106067824 */ /* 0x000fe200078e0207 */
[----:B------:R-:W-:-:S02]  /*41c0*/  LOP3.LUT R38, R0, R21, R44, 0x96, !PT ;  /* 0x0000001500267212 */ /* 0x000fc400078e962c */
[C---:B------:R-:W-:Y:S02]  /*41d0*/  LOP3.LUT R7, R3.reuse, R5, R2, 0x96, !PT ;  /* 0x0000000503077212 */ /* 0x040fe400078e9602 */
[C---:B------:R-:W-:Y:S02]  /*41e0*/  LEA.HI R6, R3.reuse, R6, R3, 0x5 ;  /* 0x0000000603067211 */ /* 0x040fe400078f2803 */
[----:B------:R-:W-:Y:S01]  /*41f0*/  LOP3.LUT R38, R38, R19, RZ, 0x3c, !PT ;  /* 0x0000001326267212 */ /* 0x000fe200078e3cff */
[----:B------:R-:W-:Y:S01]  /*4200*/  IMAD.IADD R7, R8, 0x1, R7 ;  /* 0x0000000108077824 */ /* 0x000fe200078e0207 */
[----:B------:R-:W-:Y:S02]  /*4210*/  IADD3 R6, PT, PT, R6, 0x6ed9eba1, R33 ;  /* 0x6ed9eba106067810 */ /* 0x000fe40007ffe021 */
[----:B------:R-:W-:Y:S02]  /*4220*/  SHF.L.W.U32.HI R3, R3, 0x1e, R3 ;  /* 0x0000001e03037819 */ /* 0x000fe40000010e03 */
[----:B------:R-:W-:-:S02]  /*4230*/  LEA.HI R8, R6, R7, R6, 0x5 ;  /* 0x0000000706087211 */ /* 0x000fc400078f2806 */
[----:B------:R-:W-:Y:S02]  /*4240*/  SHF.L.W.U32.HI R45, R38, 0x1, R38 ;  /* 0x00000001262d7819 */ /* 0x000fe40000010e26 */
[C---:B------:R-:W-:Y:S02]  /*4250*/  LOP3.LUT R7, R6.reuse, R3, R5, 0x96, !PT ;  /* 0x0000000306077212 */ /* 0x040fe400078e9605 */
[----:B------:R-:W-:Y:S02]  /*4260*/  SHF.L.W.U32.HI R47, R6, 0x1e, R6 ;  /* 0x0000001e062f7819 */ /* 0x000fe40000010e06 */
[----:B------:R-:W-:Y:S01]  /*4270*/  IADD3 R8, PT, PT, R8, 0x6ed9eba1, R45 ;  /* 0x6ed9eba108087810 */ /* 0x000fe20007ffe02d */
[----:B------:R-:W-:-:S03]  /*4280*/  IMAD.IADD R7, R2, 0x1, R7 ;  /* 0x0000000102077824 */ /* 0x000fc600078e0207 */
[C---:B------:R-:W-:Y:S02]  /*4290*/  LOP3.LUT R6, R8.reuse, R47, R3, 0x96, !PT ;  /* 0x0000002f08067212 */ /* 0x040fe400078e9603 */
        /* <DEDUP_REMOVED lines=11> */
[----:B------:R-:W-:Y:S02]  /*4350*/  LOP3.LUT R0, R5, R38, R8, 0x96, !PT ;  /* 0x0000002605007212 */ /* 0x000fe400078e9608 */
[----:B------:R-:W-:-:S02]  /*4360*/  SHF.L.W.U32.HI R3, R7, 0x1, R7 ;  /* 0x0000000107037819 */ /* 0x000fc40000010e07 */
[--C-:B------:R-:W-:Y:S01]  /*4370*/  LEA.HI R6, R5, R6, R5.reuse, 0x5 ;  /* 0x0000000605067211 */ /* 0x100fe200078f2805 */
[----:B------:R-:W-:Y:S01]  /*4380*/  IMAD.IADD R7, R47, 0x1, R0 ;  /* 0x000000012f077824 */ /* 0x000fe200078e0200 */
[----:B------:R-:W-:Y:S02]  /*4390*/  SHF.L.W.U32.HI R47, R5, 0x1e, R5 ;  /* 0x0000001e052f7819 */ /* 0x000fe40000010e05 */
[----:B------:R-:W-:-:S04]  /*43a0*/  IADD3 R6, PT, PT, R6, 0x6ed9eba1, R3 ;  /* 0x6ed9eba106067810 */ /* 0x000fc80007ffe003 */
[C---:B------:R-:W-:Y:S02]  /*43b0*/  LEA.HI R40, R6.reuse, R7, R6, 0x5 ;  /* 0x0000000706287211 */ /* 0x040fe400078f2806 */
[----:B------:R-:W-:Y:S02]  /*43c0*/  LOP3.LUT R5, R6, R47, R38, 0x96, !PT ;  /* 0x0000002f06057212 */ /* 0x000fe400078e9626 */
[----:B------:R-:W-:Y:S02]  /*43d0*/  LOP3.LUT R7, R2, R25, R20, 0x96, !PT ;  /* 0x0000001902077212 */ /* 0x000fe400078e9614 */
[----:B------:R-:W-:Y:S01]  /*43e0*/  SHF.L.W.U32.HI R0, R6, 0x1e, R6 ;  /* 0x0000001e06007819 */ /* 0x000fe20000010e06 */
[----:B------:R-:W-:Y:S01]  /*43f0*/  IMAD.IADD R49, R8, 0x1, R5 ;  /* 0x0000000108317824 */ /* 0x000fe200078e0205 */
[----:B------:R-:W-:Y:S02]  /*4400*/  IADD3 R40, PT, PT, R40, 0x6ed9eba1, R37 ;  /* 0x6ed9eba128287810 */ /* 0x000fe40007ffe025 */
[----:B------:R-:W-:-:S02]  /*4410*/  LOP3.LUT R7, R7, R44, RZ, 0x3c, !PT ;  /* 0x0000002c07077212 */ /* 0x000fc400078e3cff */
[C---:B------:R-:W-:Y:S02]  /*4420*/  LOP3.LUT R51, R40.reuse, R0, R47, 0x96, !PT ;  /* 0x0000000028337212 */ /* 0x040fe400078e962f */
[----:B------:R-:W-:Y:S02]  /*4430*/  SHF.L.W.U32.HI R5, R7, 0x1, R7 ;  /* 0x0000000107057819 */ /* 0x000fe40000010e07 */
[--C-:B------:R-:W-:Y:S01]  /*4440*/  LEA.HI R6, R40, R49, R40.reuse, 0x5 ;  /* 0x0000003128067211 */ /* 0x100fe200078f2828 */
[----:B------:R-:W-:Y:S01]  /*4450*/  IMAD.IADD R51, R38, 0x1, R51 ;  /* 0x0000000126337824 */ /* 0x000fe200078e0233 */
[----:B------:R-:W-:Y:S02]  /*4460*/  LOP3.LUT R7, R3, R34, RZ, 0x3c, !PT ;  /* 0x0000002203077212 */ /* 0x000fe400078e3cff */
[----:B------:R-:W-:Y:S02]  /*4470*/  IADD3 R6, PT, PT, R6, 0x6ed9eba1, R5 ;  /* 0x6ed9eba106067810 */ /* 0x000fe40007ffe005 */
[----:B------:R-:W-:-:S02]  /*4480*/  SHF.L.W.U32.HI R49, R40, 0x1e, R40 ;  /* 0x0000001e28317819 */ /* 0x000fc40000010e28 */
[----:B------:R-:W-:Y:S02]  /*4490*/  LOP3.LUT R38, R24, R33, R37, 0x96, !PT ;  /* 0x0000002118267212 */ /* 0x000fe400078e9625 */
[----:B------:R-:W-:Y:S02]  /*44a0*/  SHF.L.W.U32.HI R7, R7, 0x1, R7 ;  /* 0x0000000107077819 */ /* 0x000fe40000010e07 */
[C---:B------:R-:W-:Y:S02]  /*44b0*/  LEA.HI R8, R6.reuse, R51, R6, 0x5 ;  /* 0x0000003306087211 */ /* 0x040fe400078f2806 */
[----:B------:R-:W-:Y:S02]  /*44c0*/  LOP3.LUT R40, R6, R49, R0, 0x96, !PT ;  /* 0x0000003106287212 */ /* 0x000fe400078e9600 */
[----:B------:R-:W-:Y:S02]  /*44d0*/  LOP3.LUT R42, R38, R25, RZ, 0x3c, !PT ;  /* 0x00000019262a7212 */ /* 0x000fe400078e3cff */
[----:B------:R-:W-:Y:S01]  /*44e0*/  SHF.L.W.U32.HI R38, R6, 0x1e, R6 ;  /* 0x0000001e06267819 */ /* 0x000fe20000010e06 */
[----:B------:R-:W-:Y:S01]  /*44f0*/  IMAD.IADD R47, R47, 0x1, R40 ;  /* 0x000000012f2f7824 */ /* 0x000fe200078e0228 */
[----:B------:R-:W-:-:S02]  /*4500*/  IADD3 R8, PT, PT, R8, 0x6ed9eba1, R7 ;  /* 0x6ed9eba108087810 */ /* 0x000fc40007ffe007 */
[----:B------:R-:W-:Y:S02]  /*4510*/  SHF.L.W.U32.HI R6, R42, 0x1, R42 ;  /* 0x000000012a067819 */ /* 0x000fe40000010e2a */
[C---:B------:R-:W-:Y:S02]  /*4520*/  LOP3.LUT R51, R8.reuse, R38, R49, 0x96, !PT ;  /* 0x0000002608337212 */ /* 0x040fe400078e9631 */
[----:B------:R-:W-:Y:S02]  /*4530*/  LEA.HI R47, R8, R47, R8, 0x5 ;  /* 0x0000002f082f7211 */ /* 0x000fe400078f2808 */
[----:B------:R-:W-:Y:S01]  /*4540*/  LOP3.LUT R40, R4, R45, R5, 0x96, !PT ;  /* 0x0000002d04287212 */ /* 0x000fe200078e9605 */
[----:B------:R-:W-:Y:S01]  /*4550*/  IMAD.IADD R53, R0, 0x1, R51 ;  /* 0x0000000100357824 */ /* 0x000fe200078e0233 */
[----:B------:R-:W-:Y:S02]  /*4560*/  IADD3 R0, PT, PT, R47, 0x6ed9eba1, R6 ;  /* 0x6ed9eba12f007810 */ /* 0x000fe40007ffe006 */
[----:B------:R-:W-:-:S02]  /*4570*/  SHF.L.W.U32.HI R51, R8, 0x1e, R8 ;  /* 0x0000001e08337819 */ /* 0x000fc40000010e08 */
[----:B------:R-:W-:Y:S02]  /*4580*/  LOP3.LUT R40, R40, R21, RZ, 0x3c, !PT ;  /* 0x0000001528287212 */ /* 0x000fe400078e3cff */
[----:B------:R-:W-:Y:S02]  /*4590*/  LOP3.LUT R42, R0, R51, R38, 0x96, !PT ;  /* 0x00000033002a7212 */ /* 0x000fe400078e9626 */
[----:B------:R-:W-:Y:S02]  /*45a0*/  SHF.L.W.U32.HI R47, R40, 0x1, R40 ;  /* 0x00000001282f7819 */ /* 0x000fe40000010e28 */
[C---:B------:R-:W-:Y:S01]  /*45b0*/  LEA.HI R8, R0.reuse, R53, R0, 0x5 ;  /* 0x0000003500087211 */ /* 0x040fe200078f2800 */
[----:B------:R-:W-:Y:S01]  /*45c0*/  IMAD.IADD R49, R49, 0x1, R42 ;  /* 0x0000000131317824 */ /* 0x000fe200078e022a */
[----:B------:R-:W-:Y:S02]  /*45d0*/  SHF.L.W.U32.HI R0, R0, 0x1e, R0 ;  /* 0x0000001e00007819 */ /* 0x000fe40000010e00 */
[----:B------:R-:W-:-:S02]  /*45e0*/  IADD3 R40, PT, PT, R8, 0x6ed9eba1, R47 ;  /* 0x6ed9eba108287810 */ /* 0x000fc40007ffe02f */
[----:B------:R-:W-:Y:S02]  /*45f0*/  LOP3.LUT R46, R7, R46, RZ, 0x3c, !PT ;  /* 0x0000002e072e7212 */ /* 0x000fe400078e3cff */
[----:B------:R-:W-:Y:S02]  /*4600*/  LOP3.LUT R55, R2, R6, R28, 0x96, !PT ;  /* 0x0000000602377212 */ /* 0x000fe400078e961c */
[----:B------:R-:W-:Y:S02]  /*4610*/  LOP3.LUT R53, R40, R0, R51, 0x96, !PT ;  /* 0x0000000028357212 */ /* 0x000fe400078e9633 */
[----:B------:R-:W-:Y:S02]  /*4620*/  SHF.L.W.U32.HI R8, R46, 0x1, R46 ;  /* 0x000000012e087819 */ /* 0x000fe40000010e2e */
        /* <DEDUP_REMOVED lines=13> */
[C---:B------:R-:W-:Y:S02]  /*4700*/  LOP3.LUT R55, R53.reuse, R4, R49, 0x96, !PT ;  /* 0x0000000435377212 */ /* 0x040fe400078e9631 */
[----:B------:R-:W-:Y:S02]  /*4710*/  SHF.L.W.U32.HI R40, R42, 0x1, R42 ;  /* 0x000000012a287819 */ /* 0x000fe40000010e2a */
[----:B------:R-:W-:Y:S01]  /*4720*/  LEA.HI R51, R53, R46, R53, 0x5 ;  /* 0x0000002e35337211 */ /* 0x000fe200078f2835 */
[----:B------:R-:W-:Y:S01]  /*4730*/  IMAD.IADD R0, R0, 0x1, R55 ;  /* 0x0000000100007824 */ /* 0x000fe200078e0237 */
[----:B------:R-:W-:-:S02]  /*4740*/  LOP3.LUT R59, R33, R5, R38, 0x96, !PT ;  /* 0x00000005213b7212 */ /* 0x000fc400078e9626 */
[----:B------:R-:W-:Y:S02]  /*4750*/  LOP3.LUT R57, R8, R57, RZ, 0x3c, !PT ;  /* 0x0000003908397212 */ /* 0x000fe400078e3cff */
[----:B------:R-:W-:Y:S02]  /*4760*/  IADD3 R51, PT, PT, R51, 0x6ed9eba1, R40 ;  /* 0x6ed9eba133337810 */ /* 0x000fe40007ffe028 */
[----:B------:R-:W-:Y:S02]  /*4770*/  SHF.L.W.U32.HI R53, R53, 0x1e, R53 ;  /* 0x0000001e35357819 */ /* 0x000fe40000010e35 */
[----:B------:R-:W-:Y:S02]  /*4780*/  LOP3.LUT R59, R59, R44, RZ, 0x3c, !PT ;  /* 0x0000002c3b3b7212 */ /* 0x000fe400078e3cff */
[----:B------:R-:W-:Y:S02]  /*4790*/  SHF.L.W.U32.HI R42, R57, 0x1, R57 ;  /* 0x00000001392a7819 */ /* 0x000fe40000010e39 */
[----:B------:R-:W-:-:S02]  /*47a0*/  LEA.HI R55, R51, R0, R51, 0x5 ;  /* 0x0000000033377211 */ /* 0x000fc400078f2833 */
[C---:B------:R-:W-:Y:S02]  /*47b0*/  LOP3.LUT R44, R51.reuse, R53, R4, 0x96, !PT ;  /* 0x00000035332c7212 */ /* 0x040fe400078e9604 */
[----:B------:R-:W-:Y:S02]  /*47c0*/  SHF.L.W.U32.HI R0, R51, 0x1e, R51 ;  /* 0x0000001e33007819 */ /* 0x000fe40000010e33 */
[----:B------:R-:W-:Y:S01]  /*47d0*/  IADD3 R55, PT, PT, R55, 0x6ed9eba1, R42 ;  /* 0x6ed9eba137377810 */ /* 0x000fe20007ffe02a */
[----:B------:R-:W-:Y:S01]  /*47e0*/  IMAD.IADD R44, R49, 0x1, R44 ;  /* 0x00000001312c7824 */ /* 0x000fe200078e022c */
[----:B------:R-:W-:Y:S02]  /*47f0*/  SHF.L.W.U32.HI R49, R59, 0x1, R59 ;  /* 0x000000013b317819 */ /* 0x000fe40000010e3b */
[----:B------:R-:W-:Y:S02]  /*4800*/  LOP3.LUT R51, R55, R0, R53, 0x96, !PT ;  /* 0x0000000037337212 */ /* 0x000fe400078e9635 */
[----:B------:R-:W-:-:S02]  /*4810*/  LOP3.LUT R57, R45, R7, R40, 0x96, !PT ;  /* 0x000000072d397212 */ /* 0x000fc400078e9628 */
[----:B------:R-:W-:Y:S01]  /*4820*/  LEA.HI R44, R55, R44, R55, 0x5 ;  /* 0x0000002c372c7211 */ /* 0x000fe200078f2837 */
[----:B------:R-:W-:Y:S01]  /*4830*/  IMAD.IADD R59, R4, 0x1, R51 ;  /* 0x00000001043b7824 */ /* 0x000fe200078e0233 */
[----:B------:R-:W-:Y:S02]  /*4840*/  LOP3.LUT R57, R57, R26, RZ, 0x3c, !PT ;  /* 0x0000001a39397212 */ /* 0x000fe400078e3cff */
[----:B------:R-:W-:Y:S02]  /*4850*/  IADD3 R44, PT, PT, R44, 0x6ed9eba1, R49 ;  /* 0x6ed9eba12c2c7810 */ /* 0x000fe40007ffe031 */
[----:B------:R-:W-:Y:S02]  /*4860*/  SHF.L.W.U32.HI R55, R55, 0x1e, R55 ;  /* 0x0000001e37377819 */ /* 0x000fe40000010e37 */
[----:B------:R-:W-:Y:S02]  /*4870*/  SHF.L.W.U32.HI R51, R57, 0x1, R57 ;  /* 0x0000000139337819 */ /* 0x000fe40000010e39 */
[----:B------:R-:W-:-:S02]  /*4880*/  LEA.HI R46, R44, R59, R44, 0x5 ;  /* 0x0000003b2c2e7211 */ /* 0x000fc400078f282c */
[C---:B------:R-:W-:Y:S02]  /*4890*/  LOP3.LUT R48, R44.reuse, R55, R0, 0xe8, !PT ;  /* 0x000000372c307212 */ /* 0x040fe400078ee800 */
[----:B------:R-:W-:Y:S02]  /*48a0*/  LOP3.LUT R61, R33, R6, R31, 0x96, !PT ;  /* 0x00000006213d7212 */ /* 0x000fe400078e961f */
[----:B------:R-:W-:Y:S01]  /*48b0*/  SHF.L.W.U32.HI R4, R44, 0x1e, R44 ;  /* 0x0000001e2c047819 */ /* 0x000fe20000010e2c */
[----:B------:R-:W-:Y:S01]  /*48c0*/  IMAD.IADD R53, R53, 0x1, R48 ;  /* 0x0000000135357824 */ /* 0x000fe200078e0230 */
[----:B------:R-:W-:Y:S02]  /*48d0*/  IADD3 R46, PT, PT, R46, 0x6ed9eba1, R51 ;  /* 0x6ed9eba12e2e7810 */ /* 0x000fe40007ffe033 */
[----:B------:R-:W-:Y:S02]  /*48e0*/  LOP3.LUT R61, R42, R61, RZ, 0x3c, !PT ;  /* 0x0000003d2a3d7212 */ /* 0x000fe400078e3cff */
[----:B------:R-:W-:-:S02]  /*48f0*/  LOP3.LUT R57, R46, R4, R55, 0xe8, !PT ;  /* 0x000000042e397212 */ /* 0x000fc400078ee837 */
[----:B------:R-:W-:Y:S02]  /*4900*/  LOP3.LUT R48, R2, R47, R49, 0x96, !PT ;  /* 0x0000002f02307212 */ /* 0x000fe400078e9631 */
[----:B------:R-:W-:Y:S01]  /*4910*/  SHF.L.W.U32.HI R44, R61, 0x1, R61 ;  /* 0x000000013d2c7819 */ /* 0x000fe20000010e3d */
[----:B------:R-:W-:Y:S01]  /*4920*/  IMAD.IADD R0, R0, 0x1, R57 ;  /* 0x0000000100007824 */ /* 0x000fe200078e0239 */
[----:B------:R-:W-:Y:S02]  /*4930*/  LEA.HI R53, R46, R53, R46, 0x5 ;  /* 0x000000352e357211 */ /* 0x000fe400078f282e */
[----:B------:R-:W-:Y:S02]  /*4940*/  LOP3.LUT R48, R48, R45, RZ, 0x3c, !PT ;  /* 0x0000002d30307212 */ /* 0x000fe400078e3cff */
[----:B------:R-:W-:Y:S02]  /*4950*/  IADD3 R53, PT, PT, R53, -0x70e44324, R44 ;  /* 0x8f1bbcdc35357810 */ /* 0x000fe40007ffe02c */
[----:B------:R-:W-:-:S02]  /*4960*/  SHF.L.W.U32.HI R45, R46, 0x1e, R46 ;  /* 0x0000001e2e2d7819 */ /* 0x000fc40000010e2e */
[C---:B------:R-:W-:Y:S02]  /*4970*/  LEA.HI R57, R53.reuse, R0, R53, 0x5 ;  /* 0x0000000035397211 */ /* 0x040fe400078f2835 */
[----:B------:R-:W-:Y:S02]  /*4980*/  SHF.L.W.U32.HI R46, R48, 0x1, R48 ;  /* 0x00000001302e7819 */ /* 0x000fe40000010e30 */
[----:B------:R-:W-:Y:S02]  /*4990*/  LOP3.LUT R0, R53, R45, R4, 0xe8, !PT ;  /* 0x0000002d35007212 */ /* 0x000fe400078ee804 */
[----:B------:R-:W-:Y:S02]  /*49a0*/  LOP3.LUT R50, R3, R8, R51, 0x96, !PT ;  /* 0x0000000803327212 */ /* 0x000fe400078e9633 */
[----:B------:R-:W-:Y:S01]  /*49b0*/  SHF.L.W.U32.HI R48, R53, 0x1e, R53 ;  /* 0x0000001e35307819 */ /* 0x000fe20000010e35 */
[----:B------:R-:W-:Y:S01]  /*49c0*/  IMAD.IADD R52, R55, 0x1, R0 ;  /* 0x0000000137347824 */ /* 0x000fe200078e0200 */
[----:B------:R-:W-:-:S02]  /*49d0*/  IADD3 R53, PT, PT, R57, -0x70e44324, R46 ;  /* 0x8f1bbcdc39357810 */ /* 0x000fc40007ffe02e */
[----:B------:R-:W-:Y:S02]  /*49e0*/  LOP3.LUT R50, R50, R31, RZ, 0x3c, !PT ;  /* 0x0000001f32327212 */ /* 0x000fe400078e3cff */
[C---:B------:R-:W-:Y:S02]  /*49f0*/  LOP3.LUT R57, R53.reuse, R48, R45, 0xe8, !PT ;  /* 0x0000003035397212 */ /* 0x040fe400078ee82d */
[----:B------:R-:W-:Y:S02]  /*4a00*/  SHF.L.W.U32.HI R0, R50, 0x1, R50 ;  /* 0x0000000132007819 */ /* 0x000fe40000010e32 */
[----:B------:R-:W-:Y:S01]  /*4a10*/  LEA.HI R55, R53, R52, R53, 0x5 ;  /* 0x0000003435377211 */ /* 0x000fe200078f2835 */
[----:B------:R-:W-:Y:S01]  /*4a20*/  IMAD.IADD R4, R4, 0x1, R57 ;  /* 0x0000000104047824 */ /* 0x000fe200078e0239 */
[----:B------:R-:W-:Y:S02]  /*4a30*/  LOP3.LUT R59, R37, R38, R44, 0x96, !PT ;  /* 0x00000026253b7212 */ /* 0x000fe400078e962c */
[----:B------:R-:W-:-:S02]  /*4a40*/  IADD3 R55, PT, PT, R55, -0x70e44324, R0 ;  /* 0x8f1bbcdc37377810 */ /* 0x000fc40007ffe000 */
[----:B------:R-:W-:Y:S02]  /*4a50*/  LOP3.LUT R2, R59, R2, RZ, 0x3c, !PT ;  /* 0x000000023b027212 */ /* 0x000fe400078e3cff */
        /* <DEDUP_REMOVED lines=19> */
[----:B------:R-:W-:Y:S02]  /*4b90*/  LOP3.LUT R54, R48, R45, R50, 0xe8, !PT ;  /* 0x0000002d30367212 */ /* 0x000fe400078ee832 */
        /* <DEDUP_REMOVED lines=14> */
[----:B------:R-:W-:Y:S02]  /*4c80*/  SHF.L.W.U32.HI R7, R7, 0x1, R7 ;  /* 0x0000000107077819 */ /* 0x000fe40000010e07 */
[C---:B------:R-:W-:Y:S02]  /*4c90*/  LEA.HI R52, R54.reuse, R55, R54, 0x5 ;  /* 0x0000003736347211 */ /* 0x040fe400078f2836 */
[C---:B------:R-:W-:Y:S02]  /*4ca0*/  LOP3.LUT R56, R54.reuse, R53, R48, 0xe8, !PT ;  /* 0x0000003536387212 */ /* 0x040fe400078ee830 */
[----:B------:R-:W-:Y:S02]  /*4cb0*/  LOP3.LUT R57, R57, R6, RZ, 0x3c, !PT ;  /* 0x0000000639397212 */ /* 0x000fe400078e3cff */
[----:B------:R-:W-:Y:S01]  /*4cc0*/  SHF.L.W.U32.HI R50, R54, 0x1e, R54 ;  /* 0x0000001e36327819 */ /* 0x000fe20000010e36 */
[----:B------:R-:W-:Y:S01]  /*4cd0*/  IMAD.IADD R55, R45, 0x1, R56 ;  /* 0x000000012d377824 */ /* 0x000fe200078e0238 */
[----:B------:R-:W-:-:S02]  /*4ce0*/  IADD3 R6, PT, PT, R52, -0x70e44324, R7 ;  /* 0x8f1bbcdc34067810 */ /* 0x000fc40007ffe007 */
[----:B------:R-:W-:Y:S02]  /*4cf0*/  SHF.L.W.U32.HI R45, R57, 0x1, R57 ;  /* 0x00000001392d7819 */ /* 0x000fe40000010e39 */
[----:B------:R-:W-:Y:S02]  /*4d00*/  LOP3.LUT R57, R6, R50, R53, 0xe8, !PT ;  /* 0x0000003206397212 */ /* 0x000fe400078ee835 */
[----:B------:R-:W-:Y:S02]  /*4d10*/  LOP3.LUT R54, R38, R46, R5, 0x96, !PT ;  /* 0x0000002e26367212 */ /* 0x000fe400078e9605 */
        /* <DEDUP_REMOVED lines=15> */
[----:B------:R-:W-:Y:S02]  /*4e10*/  LEA.HI R53, R8, R53, R8, 0x5 ;  /* 0x0000003508357211 */ /* 0x000fe400078f2808 */
[----:B------:R-:W-:Y:S01]  /*4e20*/  LOP3.LUT R59, R42, R2, R45, 0x96, !PT ;  /* 0x000000022a3b7212 */ /* 0x000fe200078e962d */
[----:B------:R-:W-:Y:S01]  /*4e30*/  IMAD.IADD R57, R50, 0x1, R57 ;  /* 0x0000000132397824 */ /* 0x000fe200078e0239 */
[----:B------:R-:W-:-:S02]  /*4e40*/  IADD3 R50, PT, PT, R53, -0x70e44324, R6 ;  /* 0x8f1bbcdc35327810 */ /* 0x000fc40007ffe006 */
[----:B------:R-:W-:Y:S02]  /*4e50*/  LOP3.LUT R59, R59, R38, RZ, 0x3c, !PT ;  /* 0x000000263b3b7212 */ /* 0x000fe400078e3cff */
        /* <DEDUP_REMOVED lines=10> */
[C---:B------:R-:W-:Y:S02]  /*4f00*/  LOP3.LUT R57, R40.reuse, R50, R53, 0xe8, !PT ;  /* 0x0000003228397212 */ /* 0x040fe400078ee835 */
[----:B------:R-:W-:-:S02]  /*4f10*/  LEA.HI R55, R40, R55, R40, 0x5 ;  /* 0x0000003728377211 */ /* 0x000fc400078f2828 */
[----:B------:R-:W-:Y:S01]  /*4f20*/  LOP3.LUT R59, R51, R3, R6, 0x96, !PT ;  /* 0x00000003333b7212 */ /* 0x000fe200078e9606 */
[----:B------:R-:W-:Y:S01]  /*4f30*/  IMAD.IADD R57, R48, 0x1, R57 ;  /* 0x0000000130397824 */ /* 0x000fe200078e0239 */
[----:B------:R-:W-:Y:S02]  /*4f40*/  IADD3 R48, PT, PT, R55, -0x70e44324, R38 ;  /* 0x8f1bbcdc37307810 */ /* 0x000fe40007ffe026 */
[----:B------:R-:W-:Y:S02]  /*4f50*/  LOP3.LUT R59, R59, R42, RZ, 0x3c, !PT ;  /* 0x0000002a3b3b7212 */ /* 0x000fe400078e3cff */
[----:B------:R-:W-:Y:S02]  /*4f60*/  SHF.L.W.U32.HI R55, R40, 0x1e, R40 ;  /* 0x0000001e28377819 */ /* 0x000fe40000010e28 */
[----:B------:R-:W-:Y:S02]  /*4f70*/  LOP3.LUT R52, R44, R5, R8, 0x96, !PT ;  /* 0x000000052c347212 */ /* 0x000fe400078e9608 */
[----:B------:R-:W-:-:S02]  /*4f80*/  SHF.L.W.U32.HI R40, R59, 0x1, R59 ;  /* 0x000000013b287819 */ /* 0x000fc40000010e3b */
[C---:B------:R-:W-:Y:S02]  /*4f90*/  LEA.HI R57, R48.reuse, R57, R48, 0x5 ;  /* 0x0000003930397211 */ /* 0x040fe400078f2830 */
[----:B------:R-:W-:Y:S02]  /*4fa0*/  LOP3.LUT R42, R48, R55, R50, 0xe8, !PT ;  /* 0x00000037302a7212 */ /* 0x000fe400078ee832 */
[----:B------:R-:W-:Y:S02]  /*4fb0*/  LOP3.LUT R52, R52, R49, RZ, 0x3c, !PT ;  /* 0x0000003134347212 */ /* 0x000fe400078e3cff */
[----:B------:R-:W-:Y:S01]  /*4fc0*/  SHF.L.W.U32.HI R48, R48, 0x1e, R48 ;  /* 0x0000001e30307819 */ /* 0x000fe20000010e30 */
[----:B------:R-:W-:Y:S01]  /*4fd0*/  IMAD.IADD R54, R53, 0x1, R42 ;  /* 0x0000000135367824 */ /* 0x000fe200078e022a */
[----:B------:R-:W-:Y:S02]  /*4fe0*/  IADD3 R49, PT, PT, R57, -0x70e44324, R40 ;  /* 0x8f1bbcdc39317810 */ /* 0x000fe40007ffe028 */
[----:B------:R-:W-:-:S02]  /*4ff0*/  LOP3.LUT R56, R46, R7, R38, 0x96, !PT ;  /* 0x000000072e387212 */ /* 0x000fc400078e9626 */
[C---:B------:R-:W-:Y:S02]  /*5000*/  LOP3.LUT R57, R49.reuse, R48, R55, 0xe8, !PT ;  /* 0x0000003031397212 */ /* 0x040fe400078ee837 */
[----:B------:R-:W-:Y:S02]  /*5010*/  SHF.L.W.U32.HI R42, R52, 0x1, R52 ;  /* 0x00000001342a7819 */ /* 0x000fe40000010e34 */
[----:B------:R-:W-:Y:S01]  /*5020*/  LEA.HI R53, R49, R54, R49, 0x5 ;  /* 0x0000003631357211 */ /* 0x000fe200078f2831 */
[----:B------:R-:W-:Y:S01]  /*5030*/  IMAD.IADD R50, R50, 0x1, R57 ;  /* 0x0000000132327824 */ /* 0x000fe200078e0239 */
[----:B------:R-:W-:Y:S02]  /*5040*/  LOP3.LUT R56, R56, R51, RZ, 0x3c, !PT ;  /* 0x0000003338387212 */ /* 0x000fe400078e3cff */
[----:B------:R-:W-:Y:S02]  /*5050*/  IADD3 R53, PT, PT, R53, -0x70e44324, R42 ;  /* 0x8f1bbcdc35357810 */ /* 0x000fe40007ffe02a */
[----:B------:R-:W-:-:S02]  /*5060*/  SHF.L.W.U32.HI R57, R49, 0x1e, R49 ;  /* 0x0000001e31397819 */ /* 0x000fc40000010e31 */
[----:B------:R-:W-:Y:S02]  /*5070*/  LOP3.LUT R51, R0, R45, R40, 0x96, !PT ;  /* 0x0000002d00337212 */ /* 0x000fe400078e9628 */
[----:B------:R-:W-:Y:S02]  /*5080*/  SHF.L.W.U32.HI R49, R56, 0x1, R56 ;  /* 0x0000000138317819 */ /* 0x000fe40000010e38 */
[C-C-:B------:R-:W-:Y:S02]  /*5090*/  LEA.HI R50, R53.reuse, R50, R53.reuse, 0x5 ;  /* 0x0000003235327211 */ /* 0x140fe400078f2835 */
[----:B------:R-:W-:Y:S02]  /*50a0*/  LOP3.LUT R52, R53, R57, R48, 0xe8, !PT ;  /* 0x0000003935347212 */ /* 0x000fe400078ee830 */
[----:B------:R-:W-:Y:S02]  /*50b0*/  LOP3.LUT R51, R51, R44, RZ, 0x3c, !PT ;  /* 0x0000002c33337212 */ /* 0x000fe400078e3cff */
[----:B------:R-:W-:Y:S01]  /*50c0*/  SHF.L.W.U32.HI R44, R53, 0x1e, R53 ;  /* 0x0000001e352c7819 */ /* 0x000fe20000010e35 */
[----:B------:R-:W-:Y:S01]  /*50d0*/  IMAD.IADD R55, R55, 0x1, R52 ;  /* 0x0000000137377824 */ /* 0x000fe200078e0234 */
[----:B------:R-:W-:-:S02]  /*50e0*/  IADD3 R50, PT, PT, R50, -0x70e44324, R49 ;  /* 0x8f1bbcdc32327810 */ /* 0x000fc40007ffe031 */
[----:B------:R-:W-:Y:S02]  /*50f0*/  LOP3.LUT R59, R2, R47, R42, 0x96, !PT ;  /* 0x0000002f023b7212 */ /* 0x000fe400078e962a */
[C---:B------:R-:W-:Y:S02]  /*5100*/  LOP3.LUT R53, R50.reuse, R44, R57, 0xe8, !PT ;  /* 0x0000002c32357212 */ /* 0x040fe400078ee839 */
        /* <DEDUP_REMOVED lines=41> */
[C---:B------:R-:W-:Y:S02]  /*53a0*/  LOP3.LUT R46, R59.reuse, R3, R44, 0x96, !PT ;  /* 0x000000033b2e7212 */ /* 0x040fe400078e962c */
[----:B------:R-:W-:Y:S02]  /*53b0*/  LOP3.LUT R50, R50, R5, RZ, 0x3c, !PT ;  /* 0x0000000532327212 */ /* 0x000fe400078e3cff */
[----:B------:R-:W-:Y:S01]  /*53c0*/  SHF.L.W.U32.HI R48, R59, 0x1e, R59 ;  /* 0x0000001e3b307819 */ /* 0x000fe20000010e3b */
[----:B------:R-:W-:Y:S01]  /*53d0*/  IMAD.IADD R46, R61, 0x1, R46 ;  /* 0x000000013d2e7824 */ /* 0x000fe200078e022e */
[----:B------:R-:W-:Y:S02]  /*53e0*/  IADD3 R5, PT, PT, R4, -0x359d3e2a, R2 ;  /* 0xca62c1d604057810 */ /* 0x000fe40007ffe002 */
[----:B------:R-:W-:Y:S02]  /*53f0*/  SHF.L.W.U32.HI R4, R50, 0x1, R50 ;  /* 0x0000000132047819 */ /* 0x000fe40000010e32 */
[----:B------:R-:W-:-:S02]  /*5400*/  LOP3.LUT R61, R5, R48, R3, 0x96, !PT ;  /* 0x00000030053d7212 */ /* 0x000fc400078e9603 */
[----:B------:R-:W-:Y:S02]  /*5410*/  LEA.HI R59, R5, R46, R5, 0x5 ;  /* 0x0000002e053b7211 */ /* 0x000fe400078f2805 */
[----:B------:R-:W-:Y:S01]  /*5420*/  LOP3.LUT R50, R47, R49, R0, 0x96, !PT ;  /* 0x000000312f327212 */ /* 0x000fe200078e9600 */
[----:B------:R-:W-:Y:S01]  /*5430*/  IMAD.IADD R46, R44, 0x1, R61 ;  /* 0x000000012c2e7824 */ /* 0x000fe200078e023d */
[----:B------:R-:W-:Y:S02]  /*5440*/  IADD3 R59, PT, PT, R59, -0x359d3e2a, R4 ;  /* 0xca62c1d63b3b7810 */ /* 0x000fe40007ffe004 */
[----:B------:R-:W-:Y:S02]  /*5450*/  LOP3.LUT R50, R50, R7, RZ, 0x3c, !PT ;  /* 0x0000000732327212 */ /* 0x000fe400078e3cff */
[----:B------:R-:W-:Y:S02]  /*5460*/  SHF.L.W.U32.HI R5, R5, 0x1e, R5 ;  /* 0x0000001e05057819 */ /* 0x000fe40000010e05 */
[----:B------:R-:W-:-:S02]  /*5470*/  LEA.HI R7, R59, R46, R59, 0x5 ;  /* 0x0000002e3b077211 */ /* 0x000fc400078f283b */
[----:B------:R-:W-:Y:S02]  /*5480*/  SHF.L.W.U32.HI R44, R50, 0x1, R50 ;  /* 0x00000001322c7819 */ /* 0x000fe40000010e32 */
[C---:B------:R-:W-:Y:S02]  /*5490*/  LOP3.LUT R46, R59.reuse, R5, R48, 0x96, !PT ;  /* 0x000000053b2e7212 */ /* 0x040fe400078e9630 */
[----:B------:R-:W-:Y:S02]  /*54a0*/  LOP3.LUT R52, R6, R51, R2, 0x96, !PT ;  /* 0x0000003306347212 */ /* 0x000fe400078e9602 */
[----:B------:R-:W-:Y:S01]  /*54b0*/  SHF.L.W.U32.HI R50, R59, 0x1e, R59 ;  /* 0x0000001e3b327819 */ /* 0x000fe20000010e3b */
[----:B------:R-:W-:Y:S01]  /*54c0*/  IMAD.IADD R54, R3, 0x1, R46 ;  /* 0x0000000103367824 */ /* 0x000fe200078e022e */
[----:B------:R-:W-:Y:S02]  /*54d0*/  IADD3 R7, PT, PT, R7, -0x359d3e2a, R44 ;  /* 0xca62c1d607077810 */ /* 0x000fe40007ffe02c */
[----:B------:R-:W-:-:S02]  /*54e0*/  LOP3.LUT R52, R52, R45, RZ, 0x3c, !PT ;  /* 0x0000002d34347212 */ /* 0x000fc400078e3cff */
[C---:B------:R-:W-:Y:S02]  /*54f0*/  LOP3.LUT R45, R7.reuse, R50, R5, 0x96, !PT ;  /* 0x00000032072d7212 */ /* 0x040fe400078e9605 */
        /* <DEDUP_REMOVED lines=15> */
[----:B------:R-:W-:Y:S02]  /*55f0*/  LOP3.LUT R59, R40, R57, R46, 0x96, !PT ;  /* 0x00000039283b7212 */ /* 0x000fe400078e962e */
[C---:B------:R-:W-:Y:S02]  /*5600*/  LOP3.LUT R47, R7.reuse, R6, R45, 0x96, !PT ;  /* 0x00000006072f7212 */ /* 0x040fe400078e962d */
[----:B------:R-:W-:Y:S02]  /*5610*/  SHF.L.W.U32.HI R5, R54, 0x1, R54 ;  /* 0x0000000136057819 */ /* 0x000fe40000010e36 */
        /* <DEDUP_REMOVED lines=16> */
[--C-:B------:R-:W-:Y:S01]  /*5720*/  LEA.HI R48, R38, R47, R38.reuse, 0x5 ;  /* 0x0000002f26307211 */ /* 0x100fe200078f2826 */
[----:B------:R-:W-:Y:S01]  /*5730*/  IMAD.IADD R6, R6, 0x1, R61 ;  /* 0x0000000106067824 */ /* 0x000fe200078e023d */
[----:B------:R-:W-:Y:S02]  /*5740*/  LOP3.LUT R50, R50, R40, RZ, 0x3c, !PT ;  /* 0x0000002832327212 */ /* 0x000fe400078e3cff */
[----:B------:R-:W-:Y:S02]  /*5750*/  IADD3 R48, PT, PT, R48, -0x359d3e2a, R45 ;  /* 0xca62c1d630307810 */ /* 0x000fe40007ffe02d */
        /* <DEDUP_REMOVED lines=20> */
[C---:B------:R-:W-:Y:S02]  /*58a0*/  LOP3.LUT R48, R59.reuse, R49, R38, 0x96, !PT ;  /* 0x000000313b307212 */ /* 0x040fe400078e9626 */
        /* <DEDUP_REMOVED lines=14> */
[C-C-:B------:R-:W-:Y:S02]  /*5990*/  LEA.HI R42, R61.reuse, R38, R61.reuse, 0x5 ;  /* 0x000000263d2a7211 */ /* 0x140fe400078f283d */
[C---:B------:R-:W-:Y:S02]  /*59a0*/  LOP3.LUT R50, R61.reuse, R51, R40, 0x96, !PT ;  /* 0x000000333d327212 */ /* 0x040fe400078e9628 */
[----:B------:R-:W-:-:S02]  /*59b0*/  SHF.L.W.U32.HI R38, R61, 0x1e, R61 ;  /* 0x0000001e3d267819 */ /* 0x000fc40000010e3d */
[----:B------:R-:W-:Y:S01]  /*59c0*/  IADD3 R42, PT, PT, R42, -0x359d3e2a, R5 ;  /* 0xca62c1d62a2a7810 */ /* 0x000fe20007ffe005 */
[----:B------:R-:W-:Y:S01]  /*59d0*/  IMAD.IADD R49, R49, 0x1, R50 ;  /* 0x0000000131317824 */ /* 0x000fe200078e0232 */
        /* <DEDUP_REMOVED lines=26> */
[----:B------:R-:W-:Y:S02]  /*5b80*/  LOP3.LUT R2, R51, R45, R0, 0x96, !PT ;  /* 0x0000002d33027212 */ /* 0x000fe400078e9600 */
[----:B------:R-:W-:Y:S02]  /*5b90*/  LEA.HI R38, R7, R38, R7, 0x1 ;  /* 0x0000002607267211 */ /* 0x000fe400078f0807 */
[----:B------:R-:W-:Y:S01]  /*5ba0*/  LOP3.LUT R5, R46, R6, R5, 0x96, !PT ;  /* 0x000000062e057212 */ /* 0x000fe200078e9605 */
[----:B------:R-:W-:Y:S01]  /*5bb0*/  IMAD.IADD R49, R49, 0x1, R2 ;  /* 0x0000000131317824 */ /* 0x000fe200078e0202 */
[----:B------:R-:W-:Y:S01]  /*5bc0*/  SHF.L.W.U32.HI R47, R51, 0x1e, R51 ;  /* 0x0000001e332f7819 */ /* 0x000fe20000010e33 */
[----:B------:R-:W-:Y:S01]  /*5bd0*/  VIADD R38, R38, 0xca62c1d6 ;  /* 0xca62c1d626267836 */ /* 0x000fe20000000000 */
[----:B------:R-:W-:Y:S02]  /*5be0*/  LOP3.LUT R5, R5, R4, RZ, 0x3c, !PT ;  /* 0x0000000405057212 */ /* 0x000fe400078e3cff */
[----:B------:R-:W-:-:S02]  /*5bf0*/  LOP3.LUT R3, R3, R8, R40, 0x96, !PT ;  /* 0x0000000803037212 */ /* 0x000fc400078e9628 */
[C---:B------:R-:W-:Y:S02]  /*5c00*/  LEA.HI R2, R38.reuse, R49, R38, 0x5 ;  /* 0x0000003126027211 */ /* 0x040fe400078f2826 */
[----:B------:R-:W-:Y:S02]  /*5c10*/  LOP3.LUT R7, R38, R47, R45, 0x96, !PT ;  /* 0x0000002f26077212 */ /* 0x000fe400078e962d */
[----:B------:R-:W-:Y:S02]  /*5c20*/  LEA.HI R2, R5, R2, R5, 0x1 ;  /* 0x0000000205027211 */ /* 0x000fe400078f0805 */
[----:B------:R-:W-:Y:S01]  /*5c30*/  LOP3.LUT R3, R3, R44, RZ, 0x3c, !PT ;  /* 0x0000002c03037212 */ /* 0x000fe200078e3cff */
[----:B------:R-:W-:Y:S02]  /*5c40*/  IMAD.IADD R0, R0, 0x1, R7 ;  /* 0x0000000100007824 */ /* 0x000fe400078e0207 */
[----:B------:R-:W-:-:S05]  /*5c50*/  VIADD R49, R2, 0xca62c1d6 ;  /* 0xca62c1d602317836 */ /* 0x000fca0000000000 */
[----:B------:R-:W-:-:S04]  /*5c60*/  LEA.HI R0, R49, R0, R49, 0x5 ;  /* 0x0000000031007211 */ /* 0x000fc800078f2831 */
[----:B------:R-:W-:Y:S01]  /*5c70*/  LEA.HI R0, R3, R0, R3, 0x1 ;  /* 0x0000000003007211 */ /* 0x000fe200078f0803 */
[----:B------:R-:W-:-:S04]  /*5c80*/  IMAD.MOV R3, RZ, RZ, -R9 ;  /* 0x000000ffff037224 */ /* 0x000fc800078e0a09 */
[----:B------:R-:W-:-:S05]  /*5c90*/  VIADD R0, R0, 0xca62c1d6 ;  /* 0xca62c1d600007836 */ /* 0x000fca0000000000 */
[----:B------:R-:W-:-:S13]  /*5ca0*/  ISETP.NE.AND P0, PT, R0, R3, PT ;  /* 0x000000030000720c */ /* 0x000fda0003f05270 */
[----:B------:R-:W-:Y:S05]  /*5cb0*/  @P0 BRA `(.L_x_13) ;  /* 0x0000000800240947 */ /* 0x000fea0003800000 */
[----:B------:R-:W2:Y:S01]  /*5cc0*/  LDG.E R0, desc[UR14][R12.64+0x4] ;  /* 0x0000040e0c007981 */ /* 0x000ea2000c1e1900 */
[----:B------:R-:W-:-:S05]  /*5cd0*/  IMAD.IADD R49, R49, 0x1, R14 ;  /* 0x0000000131317824 */ /* 0x000fca00078e020e */
[----:B--2---:R-:W-:-:S13]  /*5ce0*/  ISETP.GE.U32.AND P0, PT, R49, R0, PT ;  /* 0x000000003100720c */ /* 0x004fda0003f06070 */
[----:B------:R-:W-:Y:S05]  /*5cf0*/  @P0 BRA `(.L_x_13) ;  /* 0x0000000800140947 */ /* 0x000fea0003800000 */
[----:B------:R-:W0:Y:S02]  /*5d00*/  LDCU UR6, c[0x0][0x3a8] ;  /* 0x00007500ff0677ac */ /* 0x000e240008000800 */
[----:B0-----:R-:W-:-:S09]  /*5d10*/  UISETP.NE.AND UP2, UPT, UR6, URZ, UPT ;  /* 0x000000ff0600728c */ /* 0x001fd2000bf45270 */
[----:B------:R-:W-:Y:S05]  /*5d20*/  BRA.U !UP2, `(.L_x_14) ;  /* 0x000000050ae87547 */ /* 0x000fea000b800000 */
[----:B------:R-:W0:Y:S01]  /*5d30*/  LDCU UR11, c[0x0][0x3a8] ;  /* 0x00007500ff0b77ac */ /* 0x000e220008000800 */
[----:B------:R-:W-:Y:S01]  /*5d40*/  IMAD.MOV.U32 R0, RZ, RZ, RZ ;  /* 0x000000ffff007224 */ /* 0x000fe200078e00ff */
[----:B------:R-:W-:Y:S02]  /*5d50*/  UISETP.GE.U32.AND UP3, UPT, UR6, 0x10, UPT ;  /* 0x000000100600788c */ /* 0x000fe4000bf66070 */
[----:B0-----:R-:W-:-:S04]  /*5d60*/  ULOP3.LUT UR12, UR11, 0xf, URZ, 0xc0, !UPT ;  /* 0x0000000f0b0c7892 */ /* 0x001fc8000f8ec0ff */
[----:B------:R-:W-:-:S03]  /*5d70*/  UISETP.NE.AND UP2, UPT, UR12, URZ, UPT ;  /* 0x000000ff0c00728c */ /* 0x000fc6000bf45270 */
[----:B------:R-:W-:Y:S08]  /*5d80*/  BRA.U !UP3, `(.L_x_15) ;  /* 0x000000010bd87547 */ /* 0x000ff0000b800000 */
[----:B------:R-:W0:Y:S01]  /*5d90*/  LDCU.64 UR18, c[0x0][0x390] ;  /* 0x00007200ff1277ac */ /* 0x000e220008000a00 */
[----:B------:R-:W-:Y:S01]  /*5da0*/  SHF.R.S32.HI R55, RZ, 0x1f, R17 ;  /* 0x0000001fff377819 */ /* 0x000fe20000011411 */
[----:B------:R-:W-:Y:S01]  /*5db0*/  IMAD.U32 R8, RZ, RZ, UR7 ;  /* 0x00000007ff087e24 */ /* 0x000fe2000f8e00ff */
[----:B------:R-:W-:Y:S01]  /*5dc0*/  ULOP3.LUT UR6, UR6, 0xfffffff0, URZ, 0xc0, !UPT ;  /* 0xfffffff006067892 */ /* 0x000fe2000f8ec0ff */
[----:B------:R-:W-:Y:S01]  /*5dd0*/  IMAD.MOV.U32 R0, RZ, RZ, RZ ;  /* 0x000000ffff007224 */ /* 0x000fe200078e00ff */
[----:B------:R-:W-:Y:S02]  /*5de0*/  UMOV UR9, UR8 ;  /* 0x0000000800097c82 */ /* 0x000fe40008000000 */
[----:B------:R-:W-:Y:S01]  /*5df0*/  UIADD3 UR6, UPT, UPT, -UR6, URZ, URZ ;  /* 0x000000ff06067290 */ /* 0x000fe2000fffe1ff */
[----:B0-----:R-:W-:-:S04]  /*5e00*/  IADD3 R40, P0, PT, R17, UR18, RZ ;  /* 0x0000001211287c10 */ /* 0x001fc8000ff1e0ff */
[----:B------:R-:W-:-:S04]  /*5e10*/  IADD3 R40, P1, PT, R40, 0x7, RZ ;  /* 0x0000000728287810 */ /* 0x000fc80007f3e0ff */
[----:B------:R-:W-:-:S09]  /*5e20*/  IADD3.X R55, PT, PT, RZ, UR19, R55, P1, P0 ;  /* 0x00000013ff377c10 */ /* 0x000fd20008fe0437 */
.L_x_16:
[----:B------:R-:W2:Y:S04]  /*5e30*/  LDL.U16 R53, [UR9+0x1] ;  /* 0x00000109ff357983 */ /* 0x000ea80008100400 */
[----:B------:R-:W3:Y:S01]  /*5e40*/  LDL.128 R4, [UR9+0x3] ;  /* 0x00000309ff047983 */ /* 0x000ee20008100c00 */
[----:B------:R-:W-:Y:S01]  /*5e50*/  IMAD.MOV.U32 R2, RZ, RZ, R40 ;  /* 0x000000ffff027224 */ /* 0x000fe200078e0028 */
[----:B------:R-:W-:Y:S01]  /*5e60*/  UIADD3 UR6, UPT, UPT, UR6, 0x10, URZ ;  /* 0x0000001006067890 */ /* 0x000fe2000fffe0ff */
[----:B------:R-:W-:Y:S01]  /*5e70*/  IMAD.MOV.U32 R3, RZ, RZ, R55 ;  /* 0x000000ffff037224 */ /* 0x000fe200078e0037 */
[----:B------:R-:W-:Y:S01]  /*5e80*/  UIADD3 UR9, UPT, UPT, UR9, 0x10, URZ ;  /* 0x0000001009097890 */ /* 0x000fe2000fffe0ff */
[----:B------:R-:W-:Y:S01]  /*5e90*/  VIADD R0, R0, 0x10 ;  /* 0x0000001000007836 */ /* 0x000fe20000000000 */
[----:B------:R-:W-:-:S02]  /*5ea0*/  UISETP.NE.AND UP3, UPT, UR6, URZ, UPT ;  /* 0x000000ff0600728c */ /* 0x000fc4000bf65270 */
[----:B------:R0:W-:Y:S01]  /*5eb0*/  STG.E.U8 desc[UR14][R2.64+-0x7], R8 ;  /* 0xfffff90802007986 */ /* 0x0001e2000c10110e */
[C---:B--2---:R-:W-:Y:S02]  /*5ec0*/  PRMT R51, R53.reuse, 0x7770, RZ ;  /* 0x0000777035337816 */ /* 0x044fe400000000ff */
[----:B------:R-:W-:Y:S02]  /*5ed0*/  PRMT R53, R53, 0x7771, RZ ;  /* 0x0000777135357816 */ /* 0x000fe400000000ff */
[C---:B---3--:R-:W-:Y:S01]  /*5ee0*/  PRMT R40, R4.reuse, 0x7772, RZ ;  /* 0x0000777204287816 */ /* 0x048fe200000000ff */
[----:B------:R1:W-:Y:S01]  /*5ef0*/  STG.E.U8 desc[UR14][R2.64+-0x6], R51 ;  /* 0xfffffa3302007986 */ /* 0x0003e2000c10110e */
[C---:B------:R-:W-:Y:S02]  /*5f00*/  PRMT R42, R4.reuse, 0x7771, RZ ;  /* 0x00007771042a7816 */ /* 0x040fe400000000ff */
[C---:B------:R-:W-:Y:S01]  /*5f10*/  PRMT R44, R4.reuse, 0x7770, RZ ;  /* 0x00007770042c7816 */ /* 0x040fe200000000ff */
[----:B------:R2:W-:Y:S01]  /*5f20*/  STG.E.U8 desc[UR14][R2.64+-0x5], R53 ;  /* 0xfffffb3502007986 */ /* 0x0005e2000c10110e */
[----:B0-----:R-:W-:-:S02]  /*5f30*/  PRMT R8, R4, 0x7773, RZ ;  /* 0x0000777304087816 */ /* 0x001fc400000000ff */
[C---:B------:R-:W-:Y:S01]  /*5f40*/  PRMT R55, R6.reuse, 0x7773, RZ ;  /* 0x0000777306377816 */ /* 0x040fe200000000ff */
[----:B------:R0:W-:Y:S01]  /*5f50*/  STG.E.U8 desc[UR14][R2.64+-0x2], R40 ;  /* 0xfffffe2802007986 */ /* 0x0001e2000c10110e */
[C---:B------:R-:W-:Y:S02]  /*5f60*/  PRMT R57, R6.reuse, 0x7772, RZ ;  /* 0x0000777206397816 */ /* 0x040fe400000000ff */
[C---:B------:R-:W-:Y:S01]  /*5f70*/  PRMT R61, R6.reuse, 0x7770, RZ ;  /* 0x00007770063d7816 */ /* 0x040fe200000000ff */
[----:B------:R-:W-:Y:S01]  /*5f80*/  STG.E.U8 desc[UR14][R2.64+-0x3], R42 ;  /* 0xfffffd2a02007986 */ /* 0x000fe2000c10110e */
[----:B------:R-:W-:Y:S02]  /*5f90*/  PRMT R59, R6, 0x7771, RZ ;  /* 0x00007771063b7816 */ /* 0x000fe400000000ff */
[C---:B-1----:R-:W-:Y:S01]  /*5fa0*/  PRMT R51, R5.reuse, 0x7773, RZ ;  /* 0x0000777305337816 */ /* 0x042fe200000000ff */
[----:B------:R-:W-:Y:S01]  /*5fb0*/  STG.E.U8 desc[UR14][R2.64+-0x4], R44 ;  /* 0xfffffc2c02007986 */ /* 0x000fe2000c10110e */
[----:B--2---:R-:W-:-:S02]  /*5fc0*/  PRMT R53, R5, 0x7772, RZ ;  /* 0x0000777205357816 */ /* 0x004fc400000000ff */
[C---:B------:R-:W-:Y:S01]  /*5fd0*/  PRMT R4, R5.reuse, 0x7770, RZ ;  /* 0x0000777005047816 */ /* 0x040fe200000000ff */
[----:B------:R1:W-:Y:S01]  /*5fe0*/  STG.E.U8 desc[UR14][R2.64+-0x1], R8 ;  /* 0xffffff0802007986 */ /* 0x0003e2000c10110e */
[----:B------:R-:W-:Y:S02]  /*5ff0*/  PRMT R5, R5, 0x7771, RZ ;  /* 0x0000777105057816 */ /* 0x000fe400000000ff */
[----:B------:R-:W-:Y:S01]  /*6000*/  PRMT R6, R7, 0x7770, RZ ;  /* 0x0000777007067816 */ /* 0x000fe200000000ff */
[----:B------:R-:W-:Y:S01]  /*6010*/  STG.E.U8 desc[UR14][R2.64+0x6], R57 ;  /* 0x0000063902007986 */ /* 0x000fe2000c10110e */
[----:B0-----:R-:W-:Y:S02]  /*6020*/  IADD3 R40, P0, PT, R2, 0x10, RZ ;  /* 0x0000001002287810 */ /* 0x001fe40007f1e0ff */
[----:B------:R-:W-:Y:S01]  /*6030*/  SHF.R.U32.HI R7, RZ, 0x8, R7 ;  /* 0x00000008ff077819 */ /* 0x000fe20000011607 */
[----:B------:R-:W-:Y:S04]  /*6040*/  STG.E.U8 desc[UR14][R2.64+0x4], R61 ;  /* 0x0000043d02007986 */ /* 0x000fe8000c10110e */
[----:B------:R-:W-:Y:S01]  /*6050*/  STG.E.U8 desc[UR14][R2.64+0x5], R59 ;  /* 0x0000053b02007986 */ /* 0x000fe2000c10110e */
[----:B-1----:R-:W-:-:S03]  /*6060*/  PRMT R8, R7, 0x7610, R8 ;  /* 0x0000761007087816 */ /* 0x002fc60000000008 */
[----:B------:R-:W-:Y:S04]  /*6070*/  STG.E.U8 desc[UR14][R2.64+0x3], R51 ;  /* 0x0000033302007986 */ /* 0x000fe8000c10110e */
[----:B------:R-:W-:Y:S04]  /*6080*/  STG.E.U8 desc[UR14][R2.64+0x2], R53 ;  /* 0x0000023502007986 */ /* 0x000fe8000c10110e */
[----:B------:R-:W-:Y:S04]  /*6090*/  STG.E.U8 desc[UR14][R2.64], R4 ;  /* 0x0000000402007986 */ /* 0x000fe8000c10110e */
[----:B------:R-:W-:Y:S04]  /*60a0*/  STG.E.U8 desc[UR14][R2.64+0x1], R5 ;  /* 0x0000010502007986 */ /* 0x000fe8000c10110e */
[----:B------:R-:W-:Y:S04]  /*60b0*/  STG.E.U8 desc[UR14][R2.64+0x8], R6 ;  /* 0x0000080602007986 */ /* 0x000fe8000c10110e */
[----:B------:R0:W-:Y:S02]  /*60c0*/  STG.E.U8 desc[UR14][R2.64+0x7], R55 ;  /* 0x0000073702007986 */ /* 0x0001e4000c10110e */
[----:B0-----:R-:W-:Y:S01]  /*60d0*/  IMAD.X R55, RZ, RZ, R3, P0 ;  /* 0x000000ffff377224 */ /* 0x001fe200000e0603 */
[----:B------:R-:W-:Y:S06]  /*60e0*/  BRA.U UP3, `(.L_x_16) ;  /* 0xfffffffd03507547 */ /* 0x000fec000b83ffff */
.L_x_15:
[----:B------:R-:W-:Y:S05]  /*60f0*/  BRA.U !UP2, `(.L_x_14) ;  /* 0x000000010af47547 */ /* 0x000fea000b800000 */
[----:B------:R-:W-:Y:S01]  /*6100*/  UIADD3 UR6, UPT, UPT, UR12, -0x1, URZ ;  /* 0xffffffff0c067890 */ /* 0x000fe2000fffe0ff */
[----:B------:R-:W-:Y:S01]  /*6110*/  SHF.R.S32.HI R6, RZ, 0x1f, R17 ;  /* 0x0000001fff067819 */ /* 0x000fe20000011411 */
[----:B------:R-:W-:Y:S02]  /*6120*/  ULOP3.LUT UR9, UR11, 0x7, URZ, 0xc0, !UPT ;  /* 0x000000070b097892 */ /* 0x000fe4000f8ec0ff */
[----:B------:R-:W-:Y:S02]  /*6130*/  UISETP.GE.U32.AND UP2, UPT, UR6, 0x7, UPT ;  /* 0x000000070600788c */ /* 0x000fe4000bf46070 */
[----:B------:R-:W-:-:S07]  /*6140*/  UISETP.NE.AND UP3, UPT, UR9, URZ, UPT ;  /* 0x000000ff0900728c */ /* 0x000fce000bf65270 */
[----:B------:R-:W-:Y:S05]  /*6150*/  BRA.U !UP2, `(.L_x_17) ;  /* 0x000000010a547547 */ /* 0x000fea000b800000 */
[----:B------:R-:W-:Y:S01]  /*6160*/  IMAD.IADD R4, R1, 0x1, R0 ;  /* 0x0000000101047824 */ /* 0x000fe200078e0200 */
[----:B------:R-:W0:Y:S04]  /*6170*/  LDCU.64 UR18, c[0x0][0x390] ;  /* 0x00007200ff1277ac */ /* 0x000e280008000a00 */
[----:B------:R-:W2:Y:S04]  /*6180*/  LDL.U8 R5, [R4+0xed] ;  /* 0x0000ed0004057983 */ /* 0x000ea80000100000 */
[----:B------:R-:W3:Y:S04]  /*6190*/  LDL.U8 R7, [R4+0xee] ;  /* 0x0000ee0004077983 */ /* 0x000ee80000100000 */
[----:B------:R-:W4:Y:S04]  /*61a0*/  LDL.U8 R51, [R4+0xef] ;  /* 0x0000ef0004337983 */ /* 0x000f280000100000 */
[----:B------:R-:W5:Y:S04]  /*61b0*/  LDL.U8 R53, [R4+0xf0] ;  /* 0x0000f00004357983 */ /* 0x000f680000100000 */
[----:B------:R-:W5:Y:S04]  /*61c0*/  LDL.U8 R55, [R4+0xf1] ;  /* 0x0000f10004377983 */ /* 0x000f680000100000 */
[----:B------:R-:W5:Y:S04]  /*61d0*/  LDL.U8 R57, [R4+0xf2] ;  /* 0x0000f20004397983 */ /* 0x000f680000100000 */
[----:B------:R-:W5:Y:S04]  /*61e0*/  LDL.U8 R59, [R4+0xf3] ;  /* 0x0000f300043b7983 */ /* 0x000f680000100000 */
[----:B------:R-:W5:Y:S01]  /*61f0*/  LDL.U8 R61, [R4+0xf4] ;  /* 0x0000f400043d7983 */ /* 0x000f620000100000 */
[C---:B0-----:R-:W-:Y:S01]  /*6200*/  IADD3 R2, P0, P1, R0.reuse, UR18, R17 ;  /* 0x0000001200027c10 */ /* 0x041fe2000f91e011 */
[----:B------:R-:W-:-:S03]  /*6210*/  VIADD R0, R0, 0x8 ;  /* 0x0000000800007836 */ /* 0x000fc60000000000 */
[----:B------:R-:W-:-:S05]  /*6220*/  IADD3.X R3, PT, PT, RZ, UR19, R6, P0, P1 ;  /* 0x00000013ff037c10 */ /* 0x000fca00087e2406 */
[----:B--2---:R0:W-:Y:S04]  /*6230*/  STG.E.U8 desc[UR14][R2.64], R5 ;  /* 0x0000000502007986 */ /* 0x0041e8000c10110e */
[----:B---3--:R0:W-:Y:S04]  /*6240*/  STG.E.U8 desc[UR14][R2.64+0x1], R7 ;  /* 0x0000010702007986 */ /* 0x0081e8000c10110e */
[----:B----4-:R0:W-:Y:S04]  /*6250*/  STG.E.U8 desc[UR14][R2.64+0x2], R51 ;  /* 0x0000023302007986 */ /* 0x0101e8000c10110e */
[----:B-----5:R0:W-:Y:S04]  /*6260*/  STG.E.U8 desc[UR14][R2.64+0x3], R53 ;  /* 0x0000033502007986 */ /* 0x0201e8000c10110e */
[----:B------:R0:W-:Y:S04]  /*6270*/  STG.E.U8 desc[UR14][R2.64+0x4], R55 ;  /* 0x0000043702007986 */ /* 0x0001e8000c10110e */
[----:B------:R0:W-:Y:S04]  /*6280*/  STG.E.U8 desc[UR14][R2.64+0x5], R57 ;  /* 0x0000053902007986 */ /* 0x0001e8000c10110e */
[----:B------:R0:W-:Y:S04]  /*6290*/  STG.E.U8 desc[UR14][R2.64+0x6], R59 ;  /* 0x0000063b02007986 */ /* 0x0001e8000c10110e */
[----:B------:R0:W-:Y:S02]  /*62a0*/  STG.E.U8 desc[UR14][R2.64+0x7], R61 ;  /* 0x0000073d02007986 */ /* 0x0001e4000c10110e */
.L_x_17:
[----:B------:R-:W-:Y:S05]  /*62b0*/  BRA.U !UP3, `(.L_x_14) ;  /* 0x000000010b847547 */ /* 0x000fea000b800000 */
[----:B------:R-:W-:Y:S02]  /*62c0*/  UIADD3 UR6, UPT, UPT, UR9, -0x1, URZ ;  /* 0xffffffff09067890 */ /* 0x000fe4000fffe0ff */
[----:B------:R-:W-:Y:S02]  /*62d0*/  ULOP3.LUT UR11, UR11, 0x3, URZ, 0xc0, !UPT ;  /* 0x000000030b0b7892 */ /* 0x000fe4000f8ec0ff */
[----:B------:R-:W-:Y:S02]  /*62e0*/  UISETP.GE.U32.AND UP2, UPT, UR6, 0x3, UPT ;  /* 0x000000030600788c */ /* 0x000fe4000bf46070 */
[----:B------:R-:W-:-:S07]  /*62f0*/  UISETP.NE.AND UP3, UPT, UR11, URZ, UPT ;  /* 0x000000ff0b00728c */ /* 0x000fce000bf65270 */
[----:B------:R-:W-:Y:S05]  /*6300*/  BRA.U !UP2, `(.L_x_18) ;  /* 0x000000010a347547 */ /* 0x000fea000b800000 */
[----:B------:R-:W-:Y:S01]  /*6310*/  IMAD.IADD R4, R1, 0x1, R0 ;  /* 0x0000000101047824 */ /* 0x000fe200078e0200 */
[----:B------:R-:W1:Y:S04]  /*6320*/  LDCU.64 UR18, c[0x0][0x390] ;  /* 0x00007200ff1277ac */ /* 0x000e680008000a00 */
[----:B0-----:R-:W2:Y:S04]  /*6330*/  LDL.U8 R5, [R4+0xed] ;  /* 0x0000ed0004057983 */ /* 0x001ea80000100000 */
[----:B------:R-:W3:Y:S04]  /*6340*/  LDL.U8 R7, [R4+0xee] ;  /* 0x0000ee0004077983 */ /* 0x000ee80000100000 */
[----:B------:R-:W4:Y:S04]  /*6350*/  LDL.U8 R51, [R4+0xef] ;  /* 0x0000ef0004337983 */ /* 0x000f280000100000 */
[----:B------:R-:W5:Y:S01]  /*6360*/  LDL.U8 R53, [R4+0xf0] ;  /* 0x0000f00004357983 */ /* 0x000f620000100000 */
[C---:B-1----:R-:W-:Y:S01]  /*6370*/  IADD3 R2, P0, P1, R0.reuse, UR18, R17 ;  /* 0x0000001200027c10 */ /* 0x042fe2000f91e011 */
[----:B------:R-:W-:-:S03]  /*6380*/  VIADD R0, R0, 0x4 ;  /* 0x0000000400007836 */ /* 0x000fc60000000000 */
[----:B------:R-:W-:-:S05]  /*6390*/  IADD3.X R3, PT, PT, RZ, UR19, R6, P0, P1 ;  /* 0x00000013ff037c10 */ /* 0x000fca00087e2406 */
[----:B--2---:R1:W-:Y:S04]  /*63a0*/  STG.E.U8 desc[UR14][R2.64], R5 ;  /* 0x0000000502007986 */ /* 0x0043e8000c10110e */
[----:B---3--:R1:W-:Y:S04]  /*63b0*/  STG.E.U8 desc[UR14][R2.64+0x1], R7 ;  /* 0x0000010702007986 */ /* 0x0083e8000c10110e */
[----:B----4-:R1:W-:Y:S04]  /*63c0*/  STG.E.U8 desc[UR14][R2.64+0x2], R51 ;  /* 0x0000023302007986 */ /* 0x0103e8000c10110e */
[----:B-----5:R1:W-:Y:S02]  /*63d0*/  STG.E.U8 desc[UR14][R2.64+0x3], R53 ;  /* 0x0000033502007986 */ /* 0x0203e4000c10110e */
.L_x_18:
[----:B------:R-:W-:Y:S05]  /*63e0*/  BRA.U !UP3, `(.L_x_14) ;  /* 0x000000010b387547 */ /* 0x000fea000b800000 */
[----:B------:R-:W-:Y:S01]  /*63f0*/  IMAD.IADD R4, R1, 0x1, R0 ;  /* 0x0000000101047824 */ /* 0x000fe200078e0200 */
[----:B------:R-:W2:Y:S04]  /*6400*/  LDCU.64 UR18, c[0x0][0x390] ;  /* 0x00007200ff1277ac */ /* 0x000ea80008000a00 */
[----:B01----:R-:W3:Y:S01]  /*6410*/  LDL.U8 R5, [R4+0xed] ;  /* 0x0000ed0004057983 */ /* 0x003ee20000100000 */
[----:B------:R-:W-:Y:S01]  /*6420*/  UISETP.NE.AND UP2, UPT, UR11, 0x1, UPT ;  /* 0x000000010b00788c */ /* 0x000fe2000bf45270 */
[----:B--2---:R-:W-:-:S04]  /*6430*/  IADD3 R2, P0, P1, R0, UR18, R17 ;  /* 0x0000001200027c10 */ /* 0x004fc8000f91e011 */
[----:B------:R-:W-:-:S05]  /*6440*/  IADD3.X R3, PT, PT, RZ, UR19, R6, P0, P1 ;  /* 0x00000013ff037c10 */ /* 0x000fca00087e2406 */
[----:B---3--:R2:W-:Y:S01]  /*6450*/  STG.E.U8 desc[UR14][R2.64], R5 ;  /* 0x0000000502007986 */ /* 0x0085e2000c10110e */
[----:B------:R-:W-:Y:S05]  /*6460*/  BRA.U !UP2, `(.L_x_14) ;  /* 0x000000010a187547 */ /* 0x000fea000b800000 */
[----:B------:R-:W-:Y:S01]  /*6470*/  UISETP.NE.AND UP2, UPT, UR11, 0x2, UPT ;  /* 0x000000020b00788c */ /* 0x000fe2000bf45270 */
[----:B--2---:R-:W2:Y:S05]  /*6480*/  LDL.U8 R5, [R4+0xee] ;  /* 0x0000ee0004057983 */ /* 0x004eaa0000100000 */
[----:B------:R-:W-:-:S13]  /*6490*/  PLOP3.LUT P0, PT, PT, PT, UP2, 0x80, 0x8 ;  /* 0x000000000008781c */ /* 0x000fda0003f0f028 */
[----:B------:R-:W3:Y:S04]  /*64a0*/  @P0 LDL.U8 R7, [R4+0xef] ;  /* 0x0000ef0004070983 */ /* 0x000ee80000100000 */
[----:B--2---:R4:W-:Y:S04]  /*64b0*/  STG.E.U8 desc[UR14][R2.64+0x1], R5 ;  /* 0x0000010502007986 */ /* 0x0049e8000c10110e */
[----:B---3--:R4:W-:Y:S02]  /*64c0*/  @P0 STG.E.U8 desc[UR14][R2.64+0x2], R7 ;  /* 0x0000020702000986 */ /* 0x0089e4000c10110e */
.L_x_14:
[----:B012-4-:R-:W-:Y:S01]  /*64d0*/  LEA.HI R3, R38, R15, R38, 0x1e ;  /* 0x0000000f26037211 */ /* 0x017fe200078ff026 */
[----:B------:R-:W-:Y:S01]  /*64e0*/  IMAD.IADD R47, R47, 0x1, R16 ;  /* 0x000000012f2f7824 */ /* 0x000fe200078e0210 */
[----:B------:R0:W-:Y:S01]  /*64f0*/  STG.E desc[UR14][R12.64+0x4], R49 ;  /* 0x000004310c007986 */ /* 0x0001e2000c10190e */
[----:B------:R-:W-:-:S03]  /*6500*/  IMAD.IADD R45, R45, 0x1, R18 ;  /* 0x000000012d2d7824 */ /* 0x000fc600078e0212 */
[----:B------:R0:W-:Y:S04]  /*6510*/  STG.E desc[UR14][R12.64+0x8], R3 ;  /* 0x000008030c007986 */ /* 0x0001e8000c10190e */
[----:B------:R0:W-:Y:S04]  /*6520*/  STG.E desc[UR14][R12.64+0xc], R47 ;  /* 0x00000c2f0c007986 */ /* 0x0001e8000c10190e */
[----:B------:R0:W-:Y:S04]  /*6530*/  STG.E desc[UR14][R12.64+0x10], R45 ;  /* 0x0000102d0c007986 */ /* 0x0001e8000c10190e */
[----:B------:R0:W-:Y:S02]  /*6540*/  STG.E desc[UR14][R12.64], RZ ;  /* 0x000000ff0c007986 */ /* 0x0001e4000c10190e */
.L_x_13:
[----:B------:R-:W-:Y:S05]  /*6550*/  BSYNC.RECONVERGENT B0 ;  /* 0x0000000000007941 */ /* 0x000fea0003800200 */
.L_x_12:
[----:B------:R-:W-:Y:S05]  /*6560*/  BRA.U UP1, `(.L_x_19) ;  /* 0xffffffd501ec7547 */ /* 0x000fea000b83ffff */
[----:B------:R-:W2:Y:S01]  /*6570*/  LDL.U8 R0, [R1+0xee] ;  /* 0x0000ee0001007983 */ /* 0x000ea20000100000 */
[----:B------:R-:W-:Y:S01]  /*6580*/  BSSY.RECONVERGENT B0, `(.L_x_20) ;  /* 0x0000013000007945 */ /* 0x000fe20003800200 */
[----:B--2---:R-:W-:-:S05]  /*6590*/  VIADD R0, R0, 0x1 ;  /* 0x0000000100007836 */ /* 0x004fca0000000000 */
[----:B------:R1:W-:Y:S01]  /*65a0*/  STL.U8 [R1+0xee], R0 ;  /* 0x0000ee0001007387 */ /* 0x0003e20000100000 */
[----:B------:R-:W-:-:S04]  /*65b0*/  LOP3.LUT R2, R0, 0xff, RZ, 0xc0, !PT ;  /* 0x000000ff00027812 */ /* 0x000fc800078ec0ff */
[----:B------:R-:W-:-:S13]  /*65c0*/  ISETP.GE.U32.AND P0, PT, R2, 0x7b, PT ;  /* 0x0000007b0200780c */ /* 0x000fda0003f06070 */
[----:B-1----:R-:W-:Y:S05]  /*65d0*/  @!P0 BRA `(.L_x_21) ;  /* 0x0000000000348947 */ /* 0x002fea0003800000 */
[----:B------:R-:W-:Y:S02]  /*65e0*/  IMAD.MOV.U32 R0, RZ, RZ, 0xee ;  /* 0x000000eeff007424 */ /* 0x000fe400078e00ff */
[----:B------:R-:W-:-:S07]  /*65f0*/  IMAD.U32 R4, RZ, RZ, UR13 ;  /* 0x0000000dff047e24 */ /* 0x000fce000f8e00ff */
.L_x_22:
[----:B------:R-:W-:Y:S02]  /*6600*/  IMAD.MOV.U32 R6, RZ, RZ, 0x61 ;  /* 0x00000061ff067424 */ /* 0x000fe400078e00ff */
[----:B------:R-:W-:-:S03]  /*6610*/  IMAD.IADD R5, R1, 0x1, R0 ;  /* 0x0000000101057824 */ /* 0x000fc600078e0200 */
[----:B------:R1:W-:Y:S04]  /*6620*/  STL.U8 [R4], R6 ;  /* 0x0000000604007387 */ /* 0x0003e80000100000 */
[----:B------:R-:W2:Y:S01]  /*6630*/  LDL.U8 R2, [R5+0x1] ;  /* 0x0000010005027983 */ /* 0x000ea20000100000 */
[----:B------:R-:W-:Y:S02]  /*6640*/  VIADD R0, R0, 0x1 ;  /* 0x0000000100007836 */ /* 0x000fe40000000000 */
[----:B-1----:R-:W-:Y:S02]  /*6650*/  VIADD R4, R5, 0x1 ;  /* 0x0000000105047836 */ /* 0x002fe40000000000 */
[----:B--2---:R-:W-:-:S05]  /*6660*/  VIADD R2, R2, 0x1 ;  /* 0x0000000102027836 */ /* 0x004fca0000000000 */
[----:B------:R1:W-:Y:S01]  /*6670*/  STL.U8 [R5+0x1], R2 ;  /* 0x0000010205007387 */ /* 0x0003e20000100000 */
[----:B0-----:R-:W-:-:S04]  /*6680*/  LOP3.LUT R3, R2, 0xff, RZ, 0xc0, !PT ;  /* 0x000000ff02037812 */ /* 0x001fc800078ec0ff */
[----:B------:R-:W-:-:S13]  /*6690*/  ISETP.GT.U32.AND P0, PT, R3, 0x7a, PT ;  /* 0x0000007a0300780c */ /* 0x000fda0003f04070 */
[----:B-1----:R-:W-:Y:S05]  /*66a0*/  @P0 BRA `(.L_x_22) ;  /* 0xfffffffc00d40947 */ /* 0x002fea000383ffff */
.L_x_21:
[----:B------:R-:W-:Y:S05]  /*66b0*/  BSYNC.RECONVERGENT B0 ;  /* 0x0000000000007941 */ /* 0x000fea0003800200 */
.L_x_20:
[----:B------:R-:W-:Y:S05]  /*66c0*/  BRA.U UP0, `(.L_x_23) ;  /* 0xffffffcd00b07547 */ /* 0x000fea000b83ffff */
.L_x_11:
[----:B0-----:R-:W2:Y:S04]  /*66d0*/  LDL.64 R12, [R1+0xf0] ;  /* 0x0000f000010c7983 */ /* 0x001ea80000100a00 */
[----:B------:R-:W3:Y:S04]  /*66e0*/  LDL.U16 R8, [R1+0xee] ;  /* 0x0000ee0001087983 */ /* 0x000ee80000100400 */
[----:B-1----:R-:W4:Y:S01]  /*66f0*/  LDL.U8 R0, [R1+0xed] ;  /* 0x0000ed0001007983 */ /* 0x002f220000100000 */
[----:B--2---:R-:W-:Y:S02]  /*6700*/  PRMT R3, R13, 0x7770, RZ ;  /* 0x000077700d037816 */ /* 0x004fe400000000ff */
[----:B------:R-:W-:-:S02]  /*6710*/  SHF.R.U32.HI R9, RZ, 0x8, R13 ;  /* 0x00000008ff097819 */ /* 0x000fc4000001160d */
[C---:B------:R-:W-:Y:S01]  /*6720*/  PRMT R4, R12.reuse, 0x7773, RZ ;  /* 0x000077730c047816 */ /* 0x040fe200000000ff */
[----:B------:R-:W-:Y:S01]  /*6730*/  STG.E.U8 desc[UR14][R10.64+0x7], R3 ;  /* 0x000007030a007986 */ /* 0x000fe2000c10110e */
[C---:B------:R-:W-:Y:S02]  /*6740*/  PRMT R5, R12.reuse, 0x7772, RZ ;  /* 0x000077720c057816 */ /* 0x040fe400000000ff */
[C---:B------:R-:W-:Y:S01]  /*6750*/  PRMT R7, R12.reuse, 0x7770, RZ ;  /* 0x000077700c077816 */ /* 0x040fe200000000ff */
[----:B------:R-:W-:Y:S01]  /*6760*/  STG.E.U8 desc[UR14][R10.64+0x6], R4 ;  /* 0x000006040a007986 */ /* 0x000fe2000c10110e */
[----:B------:R-:W-:Y:S02]  /*6770*/  PRMT R6, R12, 0x7771, RZ ;  /* 0x000077710c067816 */ /* 0x000fe400000000ff */
[C---:B---3--:R-:W-:Y:S01]  /*6780*/  PRMT R2, R8.reuse, 0x7770, RZ ;  /* 0x0000777008027816 */ /* 0x048fe200000000ff */
[----:B------:R-:W-:Y:S01]  /*6790*/  STG.E.U8 desc[UR14][R10.64+0x5], R5 ;  /* 0x000005050a007986 */ /* 0x000fe2000c10110e */
[----:B------:R-:W-:-:S03]  /*67a0*/  PRMT R13, R8, 0x7771, RZ ;  /* 0x00007771080d7816 */ /* 0x000fc600000000ff */
[----:B------:R-:W-:Y:S04]  /*67b0*/  STG.E.U8 desc[UR14][R10.64+0x3], R7 ;  /* 0x000003070a007986 */ /* 0x000fe8000c10110e */
[----:B------:R-:W-:Y:S04]  /*67c0*/  STG.E.U8 desc[UR14][R10.64+0x4], R6 ;  /* 0x000004060a007986 */ /* 0x000fe8000c10110e */
[----:B------:R-:W-:Y:S04]  /*67d0*/  STG.E.U8 desc[UR14][R10.64+0x8], R9 ;  /* 0x000008090a007986 */ /* 0x000fe8000c10110e */
[----:B------:R-:W-:Y:S04]  /*67e0*/  STG.E.U8 desc[UR14][R10.64+0x1], R2 ;  /* 0x000001020a007986 */ /* 0x000fe8000c10110e */
[----:B------:R-:W-:Y:S04]  /*67f0*/  STG.E.U8 desc[UR14][R10.64+0x2], R13 ;  /* 0x0000020d0a007986 */ /* 0x000fe8000c10110e */
[----:B----4-:R-:W-:Y:S01]  /*6800*/  STG.E.U8 desc[UR14][R10.64], R0 ;  /* 0x000000000a007986 */ /* 0x010fe2000c10110e */
[----:B------:R-:W-:Y:S05]  /*6810*/  EXIT ;  /* 0x000000000000794d */ /* 0x000fea0003800000 */
.L_x_24:
[----:B------:R-:W-:-:S00]  /*6820*/  BRA `(.L_x_24) ;  /* 0xfffffffc00fc7947 */ /* 0x000fc0000383ffff */
[----:B------:R-:W-:-:S00]  /*6830*/  NOP ;  /* 0x0000000000007918 */ /* 0x000fc00000000000 */
        /* <DEDUP_REMOVED lines=12> */
.L_x_25:


//--------------------- .nv.shared.reserved.0     --------------------------
	.section	.nv.shared.reserved.0,"aw",@nobits
	.weak		__nv_reservedSMEM_offset_0_alias
	.size		__nv_reservedSMEM_offset_0_alias, 0, 64
	.other		__nv_reservedSMEM_offset_0_alias,@"STO_CUDA_RESERVED_SHARED STV_DEFAULT"
__nv_reservedSMEM_offset_0_alias:
	.zero		0
	.zero		64


//--------------------- .nv.constant0._Z7run_setPhS_S_Pjiiii --------------------------
	.section	.nv.constant0._Z7run_setPhS_S_Pjiiii,"a",@progbits
	.sectionflags	@""
	.align	4
.nv.constant0._Z7run_setPhS_S_Pjiiii:
	.zero		944


//--------------------- SYMBOLS --------------------------

	.type		.nv.reservedSmem.offset0,@object
	.size		.nv.reservedSmem.offset0,0x4
